	.target	sm_100a

	.elftype	@"ET_EXEC"


//--------------------- .note.nv.tkinfo           --------------------------
	.section	.note.nv.tkinfo,"",@"SHT_NOTE"
	.sectionflags	@"SHF_NOTE_NV_TKINFO"
	.tkinfo
        /*0018*/ 	.word	0x00000002
        /*0030*/ 	.string	""
        /*0030*/ 	.string	"ptxas"
        /*0030*/ 	.string	"Cuda compilation tools, release 13.0, V13.0.88"
        /*0030*/ 	.string	"Build cuda_13.0.r13.0/compiler.36424714_0"
        /*0030*/ 	.string	"-arch sm_100a -m 64 "



//--------------------- .note.nv.cuinfo           --------------------------
	.section	.note.nv.cuinfo,"",@"SHT_NOTE"
	.sectionflags	@"SHF_NOTE_NV_CUINFO"
        /*0018*/ 	.short	0x0002
        /*001a*/ 	.short	0x0064
        /*001c*/ 	.short	0x0082
	.zero		2


//--------------------- .nv.info                  --------------------------
	.section	.nv.info,"",@"SHT_CUDA_INFO"
	.align	4


	//----- nvinfo : EIATTR_REGCOUNT
	.align		4
        /*0000*/ 	.byte	0x04, 0x2f
        /*0002*/ 	.short	(.L_19 - .L_18)
	.align		4
.L_18:
        /*0004*/ 	.word	index@(_ZN7cutlass13device_kernelINS_4conv6kernel13ConvUniversalINS1_16ConvProblemShapeILNS1_8OperatorE0ELi3EEENS1_10collective14CollectiveConvINS1_47MainloopSm100TmaUmmaWarpSpecializedImplicitGemmILS5_0ELi34ELi3ELi1ELi2EN4cute5tupleIJNSA_1CILi2EEENSC_ILi1EEESE_EEEEENSB_IJNSC_ILi64EEENSC_ILi128EEENSB_IJNSC_ILi32EEEEEEEEENS_12float_e4m3_tESM_NSA_8TiledMMAINSA_8MMA_AtomIJNSA_10MMA_TraitsINSA_19SM100_MMA_F8F6F4_SSEJSM_SM_fSH_SI_NSA_17integral_constantINSA_4UMMA5MajorELST_0EEESU_NSR_INSS_7ScaleInELSV_0EEESW_EEEEEENSA_6LayoutINSB_IJSE_SE_SE_EEENSB_IJNSC_ILi0EEES11_S11_EEEEENSB_IJNSA_10UnderscoreES14_S14_EEEEENS7_6detail27Sm100ImplicitGemmTileTraitsINSA_20SM90_TMA_LOAD_IM2COLENSA_14ComposedLayoutINSA_7SwizzleILi1ELi4ELi3EEENSA_18smem_ptr_flag_bitsILi8EEENSZ_INSB_IJNSC_ILi8EEESJ_EEENSB_IJSJ_SE_EEEEEEEvEENS18_INSA_23SM90_TMA_LOAD_MULTICASTES1J_vEEEENS_8epilogue10collective18CollectiveEpilogueINS1O_23Sm100TmaWarpSpecializedILi2ELi2ELi32ELb0ELb0EEEJSL_NSB_IJNSZ_ISH_SE_EES1T_EEESM_NSB_IJNSB_IJllllEEESE_S11_EEESM_S1W_NS1O_6fusion15FusionCallbacksIS1S_NS1X_17LinearCombinationISM_fSM_fLNS_15FloatRoundStyleE2EEESL_S1U_JEEENSA_5SM1004TMEM4LOAD26SM100_TMEM_LOAD_16dp32b32xES19_NS1A_INS1B_ILi2ELi4ELi3EEES1E_NSZ_INSB_IJS1F_SH_EEENSB_IJSH_SE_EEEEEEENSA_39AutoVectorizingCopyWithAssumedAlignmentILi128EEENSA_21SM90_TMA_STORE_IM2COLES2B_S2D_S2D_EEEvvEEEEvNT_6ParamsE)
        /*0008*/ 	.word	0x0000007d


	//----- nvinfo : EIATTR_FRAME_SIZE
	.align		4
.L_19:
        /*000c*/ 	.byte	0x04, 0x11
        /*000e*/ 	.short	(.L_21 - .L_20)
	.align		4
.L_20:
        /*0010*/ 	.word	index@($__internal_2_$__cuda_sm10x_tcgen05_guardrail_trap_unallocated_columns_being_dealloced)
        /*0014*/ 	.word	0x00000008


	//----- nvinfo : EIATTR_FRAME_SIZE
	.align		4
.L_21:
        /*0018*/ 	.byte	0x04, 0x11
        /*001a*/ 	.short	(.L_23 - .L_22)
	.align		4
.L_22:
        /*001c*/ 	.word	index@($__internal_1_$__cuda_sm10x_tcgen05_guardrail_trap_phase_invalid_during_alloc)
        /*0020*/ 	.word	0x00000008


	//----- nvinfo : EIATTR_FRAME_SIZE
	.align		4
.L_23:
        /*0024*/ 	.byte	0x04, 0x11
        /*0026*/ 	.short	(.L_25 - .L_24)
	.align		4
.L_24:
        /*0028*/ 	.word	index@($__internal_0_$__cuda_sm10x_tcgen05_guardrail_trap_col_being_dealloced_not_returned_by_alloc)
        /*002c*/ 	.word	0x00000008


	//----- nvinfo : EIATTR_FRAME_SIZE
	.align		4
.L_25:
        /*0030*/ 	.byte	0x04, 0x11
        /*0032*/ 	.short	(.L_27 - .L_26)
	.align		4
.L_26:
        /*0034*/ 	.word	index@(_ZN7cutlass13device_kernelINS_4conv6kernel13ConvUniversalINS1_16ConvProblemShapeILNS1_8OperatorE0ELi3EEENS1_10collective14CollectiveConvINS1_47MainloopSm100TmaUmmaWarpSpecializedImplicitGemmILS5_0ELi34ELi3ELi1ELi2EN4cute5tupleIJNSA_1CILi2EEENSC_ILi1EEESE_EEEEENSB_IJNSC_ILi64EEENSC_ILi128EEENSB_IJNSC_ILi32EEEEEEEEENS_12float_e4m3_tESM_NSA_8TiledMMAINSA_8MMA_AtomIJNSA_10MMA_TraitsINSA_19SM100_MMA_F8F6F4_SSEJSM_SM_fSH_SI_NSA_17integral_constantINSA_4UMMA5MajorELST_0EEESU_NSR_INSS_7ScaleInELSV_0EEESW_EEEEEENSA_6LayoutINSB_IJSE_SE_SE_EEENSB_IJNSC_ILi0EEES11_S11_EEEEENSB_IJNSA_10UnderscoreES14_S14_EEEEENS7_6detail27Sm100ImplicitGemmTileTraitsINSA_20SM90_TMA_LOAD_IM2COLENSA_14ComposedLayoutINSA_7SwizzleILi1ELi4ELi3EEENSA_18smem_ptr_flag_bitsILi8EEENSZ_INSB_IJNSC_ILi8EEESJ_EEENSB_IJSJ_SE_EEEEEEEvEENS18_INSA_23SM90_TMA_LOAD_MULTICASTES1J_vEEEENS_8epilogue10collective18CollectiveEpilogueINS1O_23Sm100TmaWarpSpecializedILi2ELi2ELi32ELb0ELb0EEEJSL_NSB_IJNSZ_ISH_SE_EES1T_EEESM_NSB_IJNSB_IJllllEEESE_S11_EEESM_S1W_NS1O_6fusion15FusionCallbacksIS1S_NS1X_17LinearCombinationISM_fSM_fLNS_15FloatRoundStyleE2EEESL_S1U_JEEENSA_5SM1004TMEM4LOAD26SM100_TMEM_LOAD_16dp32b32xES19_NS1A_INS1B_ILi2ELi4ELi3EEES1E_NSZ_INSB_IJS1F_SH_EEENSB_IJSH_SE_EEEEEEENSA_39AutoVectorizingCopyWithAssumedAlignmentILi128EEENSA_21SM90_TMA_STORE_IM2COLES2B_S2D_S2D_EEEvvEEEEvNT_6ParamsE)
        /*0038*/ 	.word	0x00000008


	//----- nvinfo : EIATTR_MIN_STACK_SIZE
	.align		4
.L_27:
        /*003c*/ 	.byte	0x04, 0x12
        /*003e*/ 	.short	(.L_29 - .L_28)
	.align		4
.L_28:
        /*0040*/ 	.word	index@(_ZN7cutlass13device_kernelINS_4conv6kernel13ConvUniversalINS1_16ConvProblemShapeILNS1_8OperatorE0ELi3EEENS1_10collective14CollectiveConvINS1_47MainloopSm100TmaUmmaWarpSpecializedImplicitGemmILS5_0ELi34ELi3ELi1ELi2EN4cute5tupleIJNSA_1CILi2EEENSC_ILi1EEESE_EEEEENSB_IJNSC_ILi64EEENSC_ILi128EEENSB_IJNSC_ILi32EEEEEEEEENS_12float_e4m3_tESM_NSA_8TiledMMAINSA_8MMA_AtomIJNSA_10MMA_TraitsINSA_19SM100_MMA_F8F6F4_SSEJSM_SM_fSH_SI_NSA_17integral_constantINSA_4UMMA5MajorELST_0EEESU_NSR_INSS_7ScaleInELSV_0EEESW_EEEEEENSA_6LayoutINSB_IJSE_SE_SE_EEENSB_IJNSC_ILi0EEES11_S11_EEEEENSB_IJNSA_10UnderscoreES14_S14_EEEEENS7_6detail27Sm100ImplicitGemmTileTraitsINSA_20SM90_TMA_LOAD_IM2COLENSA_14ComposedLayoutINSA_7SwizzleILi1ELi4ELi3EEENSA_18smem_ptr_flag_bitsILi8EEENSZ_INSB_IJNSC_ILi8EEESJ_EEENSB_IJSJ_SE_EEEEEEEvEENS18_INSA_23SM90_TMA_LOAD_MULTICASTES1J_vEEEENS_8epilogue10collective18CollectiveEpilogueINS1O_23Sm100TmaWarpSpecializedILi2ELi2ELi32ELb0ELb0EEEJSL_NSB_IJNSZ_ISH_SE_EES1T_EEESM_NSB_IJNSB_IJllllEEESE_S11_EEESM_S1W_NS1O_6fusion15FusionCallbacksIS1S_NS1X_17LinearCombinationISM_fSM_fLNS_15FloatRoundStyleE2EEESL_S1U_JEEENSA_5SM1004TMEM4LOAD26SM100_TMEM_LOAD_16dp32b32xES19_NS1A_INS1B_ILi2ELi4ELi3EEES1E_NSZ_INSB_IJS1F_SH_EEENSB_IJSH_SE_EEEEEEENSA_39AutoVectorizingCopyWithAssumedAlignmentILi128EEENSA_21SM90_TMA_STORE_IM2COLES2B_S2D_S2D_EEEvvEEEEvNT_6ParamsE)
        /*0044*/ 	.word	0x00000008
.L_29:


//--------------------- .nv.compat                --------------------------
	.section	.nv.compat,"",@"SHT_CUDA_COMPAT_INFO"
	.align	4
        /*0000*/ 	.byte	0x02, 0x09, 0x01, 0x00, 0x02, 0x02, 0x02, 0x00, 0x02, 0x05, 0x05, 0x00, 0x03, 0x07, 0x01, 0x01
        /*0010*/ 	.byte	0x02, 0x03, 0x01, 0x00, 0x02, 0x06, 0x01, 0x00, 0x04, 0x0b, 0x08, 0x00, 0x09, 0x00, 0x00, 0x00
        /*0020*/ 	.byte	0x00, 0x00, 0x00, 0x00


//--------------------- .nv.info._ZN7cutlass13device_kernelINS_4conv6kernel13ConvUniversalINS1_16ConvProblemShapeILNS1_8OperatorE0ELi3EEENS1_10collective14CollectiveConvINS1_47MainloopSm100TmaUmmaWarpSpecializedImplicitGemmILS5_0ELi34ELi3ELi1ELi2EN4cute5tupleIJNSA_1CILi2EEENSC_ILi1EEESE_EEEEENSB_IJNSC_ILi64EEENSC_ILi128EEENSB_IJNSC_ILi32EEEEEEEEENS_12float_e4m3_tESM_NSA_8TiledMMAINSA_8MMA_AtomIJNSA_10MMA_TraitsINSA_19SM100_MMA_F8F6F4_SSEJSM_SM_fSH_SI_NSA_17integral_constantINSA_4UMMA5MajorELST_0EEESU_NSR_INSS_7ScaleInELSV_0EEESW_EEEEEENSA_6LayoutINSB_IJSE_SE_SE_EEENSB_IJNSC_ILi0EEES11_S11_EEEEENSB_IJNSA_10UnderscoreES14_S14_EEEEENS7_6detail27Sm100ImplicitGemmTileTraitsINSA_20SM90_TMA_LOAD_IM2COLENSA_14ComposedLayoutINSA_7SwizzleILi1ELi4ELi3EEENSA_18smem_ptr_flag_bitsILi8EEENSZ_INSB_IJNSC_ILi8EEESJ_EEENSB_IJSJ_SE_EEEEEEEvEENS18_INSA_23SM90_TMA_LOAD_MULTICASTES1J_vEEEENS_8epilogue10collective18CollectiveEpilogueINS1O_23Sm100TmaWarpSpecializedILi2ELi2ELi32ELb0ELb0EEEJSL_NSB_IJNSZ_ISH_SE_EES1T_EEESM_NSB_IJNSB_IJllllEEESE_S11_EEESM_S1W_NS1O_6fusion15FusionCallbacksIS1S_NS1X_17LinearCombinationISM_fSM_fLNS_15FloatRoundStyleE2EEESL_S1U_JEEENSA_5SM1004TMEM4LOAD26SM100_TMEM_LOAD_16dp32b32xES19_NS1A_INS1B_ILi2ELi4ELi3EEES1E_NSZ_INSB_IJS1F_SH_EEENSB_IJSH_SE_EEEEEEENSA_39AutoVectorizingCopyWithAssumedAlignmentILi128EEENSA_21SM90_TMA_STORE_IM2COLES2B_S2D_S2D_EEEvvEEEEvNT_6ParamsE --------------------------
	.section	.nv.info._ZN7cutlass13device_kernelINS_4conv6kernel13ConvUniversalINS1_16ConvProblemShapeILNS1_8OperatorE0ELi3EEENS1_10collective14CollectiveConvINS1_47MainloopSm100TmaUmmaWarpSpecializedImplicitGemmILS5_0ELi34ELi3ELi1ELi2EN4cute5tupleIJNSA_1CILi2EEENSC_ILi1EEESE_EEEEENSB_IJNSC_ILi64EEENSC_ILi128EEENSB_IJNSC_ILi32EEEEEEEEENS_12float_e4m3_tESM_NSA_8TiledMMAINSA_8MMA_AtomIJNSA_10MMA_TraitsINSA_19SM100_MMA_F8F6F4_SSEJSM_SM_fSH_SI_NSA_17integral_constantINSA_4UMMA5MajorELST_0EEESU_NSR_INSS_7ScaleInELSV_0EEESW_EEEEEENSA_6LayoutINSB_IJSE_SE_SE_EEENSB_IJNSC_ILi0EEES11_S11_EEEEENSB_IJNSA_10UnderscoreES14_S14_EEEEENS7_6detail27Sm100ImplicitGemmTileTraitsINSA_20SM90_TMA_LOAD_IM2COLENSA_14ComposedLayoutINSA_7SwizzleILi1ELi4ELi3EEENSA_18smem_ptr_flag_bitsILi8EEENSZ_INSB_IJNSC_ILi8EEESJ_EEENSB_IJSJ_SE_EEEEEEEvEENS18_INSA_23SM90_TMA_LOAD_MULTICASTES1J_vEEEENS_8epilogue10collective18CollectiveEpilogueINS1O_23Sm100TmaWarpSpecializedILi2ELi2ELi32ELb0ELb0EEEJSL_NSB_IJNSZ_ISH_SE_EES1T_EEESM_NSB_IJNSB_IJllllEEESE_S11_EEESM_S1W_NS1O_6fusion15FusionCallbacksIS1S_NS1X_17LinearCombinationISM_fSM_fLNS_15FloatRoundStyleE2EEESL_S1U_JEEENSA_5SM1004TMEM4LOAD26SM100_TMEM_LOAD_16dp32b32xES19_NS1A_INS1B_ILi2ELi4ELi3EEES1E_NSZ_INSB_IJS1F_SH_EEENSB_IJSH_SE_EEEEEEENSA_39AutoVectorizingCopyWithAssumedAlignmentILi128EEENSA_21SM90_TMA_STORE_IM2COLES2B_S2D_S2D_EEEvvEEEEvNT_6ParamsE,"",@"SHT_CUDA_INFO"
	.sectionflags	@""
	.align	4


	//----- nvinfo : EIATTR_CUDA_API_VERSION
	.align		4
        /*0000*/ 	.byte	0x04, 0x37
        /*0002*/ 	.short	(.L_31 - .L_30)
.L_30:
        /*0004*/ 	.word	0x00000082


	//----- nvinfo : EIATTR_KPARAM_INFO
	.align		4
.L_31:
        /*0008*/ 	.byte	0x04, 0x17
        /*000a*/ 	.short	(.L_33 - .L_32)
.L_32:
        /*000c*/ 	.word	0x00000000
        /*0010*/ 	.short	0x0000
        /*0012*/ 	.short	0x0000
        /*0014*/ 	.byte	0x00, 0xf0, 0x01, 0x24


	//----- nvinfo : EIATTR_AT_ENTRY_FRAGMENTS
	.align		4
.L_33:
        /*0018*/ 	.byte	0x04, 0x4f
        /*001a*/ 	.short	(.L_35 - .L_34)


	//   ....[0]....
.L_34:
        /*001c*/ 	.word	0x00000006


	//----- nvinfo : EIATTR_RESERVED_SMEM_USED
	.align		4
.L_35:
        /*0020*/ 	.byte	0x01, 0x41
	.zero		2


	//----- nvinfo : EIATTR_SPARSE_MMA_MASK
	.align		4
        /*0024*/ 	.byte	0x03, 0x50
        /*0026*/ 	.short	0x0000


	//----- nvinfo : EIATTR_TCGEN05_1CTA_USED
	.align		4
        /*0028*/ 	.byte	0x01, 0x51
	.zero		2


	//----- nvinfo : EIATTR_MAXREG_COUNT
	.align		4
        /*002c*/ 	.byte	0x03, 0x1b
        /*002e*/ 	.short	0x00ff


	//----- nvinfo : EIATTR_NUM_BARRIERS
	.align		4
        /*0030*/ 	.byte	0x02, 0x4c
        /*0032*/ 	.byte	0x07
	.zero		1


	//----- nvinfo : EIATTR_EXTERNS
	.align		4
        /*0034*/ 	.byte	0x04, 0x0f
        /*0036*/ 	.short	(.L_37 - .L_36)


	//   ....[0]....
	.align		4
.L_36:
        /*0038*/ 	.word	index@(__assertfail)


	//----- nvinfo : EIATTR_MERCURY_ISA_VERSION
	.align		4
.L_37:
        /*003c*/ 	.byte	0x03, 0x5f
        /*003e*/ 	.short	0x0101


	//----- nvinfo : EIATTR_INT_WARP_WIDE_INSTR_OFFSETS
	.align		4
        /*0040*/ 	.byte	0x04, 0x31
        /*0042*/ 	.short	(.L_39 - .L_38)


	//   ....[0]....
.L_38:
        /*0044*/ 	.word	0x00005110


	//   ....[1]....
        /*0048*/ 	.word	0x00005130


	//   ....[2]....
        /*004c*/ 	.word	0x00005160


	//   ....[3]....
        /*0050*/ 	.word	0x00005ea0


	//   ....[4]....
        /*0054*/ 	.word	0x00005f30


	//   ....[5]....
        /*0058*/ 	.word	0x00006030


	//   ....[6]....
        /*005c*/ 	.word	0x00006150


	//----- nvinfo : EIATTR_COOP_GROUP_MASK_REGIDS
	.align		4
.L_39:
        /*0060*/ 	.byte	0x04, 0x29
        /*0062*/ 	.short	(.L_41 - .L_40)


	//   ....[0]....
.L_40:
        /*0064*/ 	.word	0xffffffff


	//   ....[1]....
        /*0068*/ 	.word	0xffffffff


	//   ....[2]....
        /*006c*/ 	.word	0xffffffff


	//   ....[3]....
        /*0070*/ 	.word	0xffffffff


	//   ....[4]....
        /*0074*/ 	.word	0xffffffff


	//   ....[5]....
        /*0078*/ 	.word	0xffffffff


	//   ....[6]....
        /*007c*/ 	.word	0xffffffff


	//   ....[7]....
        /*0080*/ 	.word	0xffffffff


	//   ....[8]....
        /*0084*/ 	.word	0xffffffff


	//   ....[9]....
        /*0088*/ 	.word	0xffffffff


	//   ....[10]....
        /*008c*/ 	.word	0xffffffff


	//   ....[11]....
        /*0090*/ 	.word	0xffffffff


	//   ....[12]....
        /*0094*/ 	.word	0xffffffff


	//----- nvinfo : EIATTR_COOP_GROUP_INSTR_OFFSETS
	.align		4
.L_41:
        /*0098*/ 	.byte	0x04, 0x28
        /*009a*/ 	.short	(.L_43 - .L_42)


	//   ....[0]....
.L_42:
        /*009c*/ 	.word	0x00000090


	//   ....[1]....
        /*00a0*/ 	.word	0x00000500


	//   ....[2]....
        /*00a4*/ 	.word	0x00000a80


	//   ....[3]....
        /*00a8*/ 	.word	0x00000be0


	//   ....[4]....
        /*00ac*/ 	.word	0x00000ce0


	//   ....[5]....
        /*00b0*/ 	.word	0x00000e30


	//   ....[6]....
        /*00b4*/ 	.word	0x00001030


	//   ....[7]....
        /*00b8*/ 	.word	0x000028e0


	//   ....[8]....
        /*00bc*/ 	.word	0x000045d0


	//   ....[9]....
        /*00c0*/ 	.word	0x000047e0


	//   ....[10]....
        /*00c4*/ 	.word	0x00004810


	//   ....[11]....
        /*00c8*/ 	.word	0x00004ff0


	//   ....[12]....
        /*00cc*/ 	.word	0x00005230


	//----- nvinfo : EIATTR_VRC_CTA_INIT_COUNT
	.align		4
.L_43:
        /*00d0*/ 	.byte	0x02, 0x4a
        /*00d2*/ 	.byte	0x80
	.zero		1


	//----- nvinfo : EIATTR_SYSCALL_OFFSETS
	.align		4
        /*00d4*/ 	.byte	0x04, 0x46
        /*00d6*/ 	.short	(.L_45 - .L_44)


	//   ....[0]....
.L_44:
        /*00d8*/ 	.word	0x00006d30


	//   ....[1]....
        /*00dc*/ 	.word	0x00006e70


	//   ....[2]....
        /*00e0*/ 	.word	0x00007850


	//   ....[3]....
        /*00e4*/ 	.word	0x00008620


	//----- nvinfo : EIATTR_MBARRIER_INSTR_OFFSETS
	.align		4
.L_45:
        /*00e8*/ 	.byte	0x04, 0x39
        /*00ea*/ 	.short	(.L_47 - .L_46)


	//   ....[0]....
.L_46:
        /*00ec*/ 	.word	0x00000620
        /*00f0*/ 	.word	0x000000ff
        /*00f4*/ 	.word	0x00000000
        /*00f8*/ 	.short	0x0100
        /*00fa*/ 	.byte	0x04
	.zero		1


	//   ....[1]....
        /*00fc*/ 	.word	0x00000630
        /*0100*/ 	.word	0x000000ff
        /*0104*/ 	.word	0x00000110
        /*0108*/ 	.short	0x0100
        /*010a*/ 	.byte	0x04
	.zero		1


	//   ....[2]....
        /*010c*/ 	.word	0x00000640
        /*0110*/ 	.word	0x000000ff
        /*0114*/ 	.word	0x00000008
        /*0118*/ 	.short	0x0100
        /*011a*/ 	.byte	0x04
	.zero		1


	//   ....[3]....
        /*011c*/ 	.word	0x00000650
        /*0120*/ 	.word	0x000000ff
        /*0124*/ 	.word	0x00000118
        /*0128*/ 	.short	0x0100
        /*012a*/ 	.byte	0x04
	.zero		1


	//   ....[4]....
        /*012c*/ 	.word	0x00000660
        /*0130*/ 	.word	0x000000ff
        /*0134*/ 	.word	0x00000010
        /*0138*/ 	.short	0x0100
        /*013a*/ 	.byte	0x04
	.zero		1


	//   ....[5]....
        /*013c*/ 	.word	0x00000670
        /*0140*/ 	.word	0x000000ff
        /*0144*/ 	.word	0x00000120
        /*0148*/ 	.short	0x0100
        /*014a*/ 	.byte	0x04
	.zero		1


	//   ....[6]....
        /*014c*/ 	.word	0x00000680
        /*0150*/ 	.word	0x000000ff
        /*0154*/ 	.word	0x00000018
        /*0158*/ 	.short	0x0100
        /*015a*/ 	.byte	0x04
	.zero		1


	//   ....[7]....
        /*015c*/ 	.word	0x00000690
        /*0160*/ 	.word	0x000000ff
        /*0164*/ 	.word	0x00000128
        /*0168*/ 	.short	0x0100
        /*016a*/ 	.byte	0x04
	.zero		1


	//   ....[8]....
        /*016c*/ 	.word	0x000006a0
        /*0170*/ 	.word	0x000000ff
        /*0174*/ 	.word	0x00000020
        /*0178*/ 	.short	0x0100
        /*017a*/ 	.byte	0x04
	.zero		1


	//   ....[9]....
        /*017c*/ 	.word	0x000006b0
        /*0180*/ 	.word	0x000000ff
        /*0184*/ 	.word	0x00000130
        /*0188*/ 	.short	0x0100
        /*018a*/ 	.byte	0x04
	.zero		1


	//   ....[10]....
        /*018c*/ 	.word	0x000006c0
        /*0190*/ 	.word	0x000000ff
        /*0194*/ 	.word	0x00000028
        /*0198*/ 	.short	0x0100
        /*019a*/ 	.byte	0x04
	.zero		1


	//   ....[11]....
        /*019c*/ 	.word	0x000006d0
        /*01a0*/ 	.word	0x000000ff
        /*01a4*/ 	.word	0x00000138
        /*01a8*/ 	.short	0x0100
        /*01aa*/ 	.byte	0x04
	.zero		1


	//   ....[12]....
        /*01ac*/ 	.word	0x000006e0
        /*01b0*/ 	.word	0x000000ff
        /*01b4*/ 	.word	0x00000030
        /*01b8*/ 	.short	0x0100
        /*01ba*/ 	.byte	0x04
	.zero		1


	//   ....[13]....
        /*01bc*/ 	.word	0x000006f0
        /*01c0*/ 	.word	0x000000ff
        /*01c4*/ 	.word	0x00000140
        /*01c8*/ 	.short	0x0100
        /*01ca*/ 	.byte	0x04
	.zero		1


	//   ....[14]....
        /*01cc*/ 	.word	0x00000700
        /*01d0*/ 	.word	0x000000ff
        /*01d4*/ 	.word	0x00000038
        /*01d8*/ 	.short	0x0100
        /*01da*/ 	.byte	0x04
	.zero		1


	//   ....[15]....
        /*01dc*/ 	.word	0x00000710
        /*01e0*/ 	.word	0x000000ff
        /*01e4*/ 	.word	0x00000148
        /*01e8*/ 	.short	0x0100
        /*01ea*/ 	.byte	0x04
	.zero		1


	//   ....[16]....
        /*01ec*/ 	.word	0x00000720
        /*01f0*/ 	.word	0x000000ff
        /*01f4*/ 	.word	0x00000040
        /*01f8*/ 	.short	0x0100
        /*01fa*/ 	.byte	0x04
	.zero		1


	//   ....[17]....
        /*01fc*/ 	.word	0x00000730
        /*0200*/ 	.word	0x000000ff
        /*0204*/ 	.word	0x00000150
        /*0208*/ 	.short	0x0100
        /*020a*/ 	.byte	0x04
	.zero		1


	//   ....[18]....
        /*020c*/ 	.word	0x00000740
        /*0210*/ 	.word	0x000000ff
        /*0214*/ 	.word	0x00000048
        /*0218*/ 	.short	0x0100
        /*021a*/ 	.byte	0x04
	.zero		1


	//   ....[19]....
        /*021c*/ 	.word	0x00000750
        /*0220*/ 	.word	0x000000ff
        /*0224*/ 	.word	0x00000158
        /*0228*/ 	.short	0x0100
        /*022a*/ 	.byte	0x04
	.zero		1


	//   ....[20]....
        /*022c*/ 	.word	0x00000760
        /*0230*/ 	.word	0x000000ff
        /*0234*/ 	.word	0x00000050
        /*0238*/ 	.short	0x0100
        /*023a*/ 	.byte	0x04
	.zero		1


	//   ....[21]....
        /*023c*/ 	.word	0x00000770
        /*0240*/ 	.word	0x000000ff
        /*0244*/ 	.word	0x00000160
        /*0248*/ 	.short	0x0100
        /*024a*/ 	.byte	0x04
	.zero		1


	//   ....[22]....
        /*024c*/ 	.word	0x00000780
        /*0250*/ 	.word	0x000000ff
        /*0254*/ 	.word	0x00000058
        /*0258*/ 	.short	0x0100
        /*025a*/ 	.byte	0x04
	.zero		1


	//   ....[23]....
        /*025c*/ 	.word	0x00000790
        /*0260*/ 	.word	0x000000ff
        /*0264*/ 	.word	0x00000168
        /*0268*/ 	.short	0x0100
        /*026a*/ 	.byte	0x04
	.zero		1


	//   ....[24]....
        /*026c*/ 	.word	0x000007a0
        /*0270*/ 	.word	0x000000ff
        /*0274*/ 	.word	0x00000060
        /*0278*/ 	.short	0x0100
        /*027a*/ 	.byte	0x04
	.zero		1


	//   ....[25]....
        /*027c*/ 	.word	0x000007b0
        /*0280*/ 	.word	0x000000ff
        /*0284*/ 	.word	0x00000170
        /*0288*/ 	.short	0x0100
        /*028a*/ 	.byte	0x04
	.zero		1


	//   ....[26]....
        /*028c*/ 	.word	0x000007c0
        /*0290*/ 	.word	0x000000ff
        /*0294*/ 	.word	0x00000068
        /*0298*/ 	.short	0x0100
        /*029a*/ 	.byte	0x04
	.zero		1


	//   ....[27]....
        /*029c*/ 	.word	0x000007d0
        /*02a0*/ 	.word	0x000000ff
        /*02a4*/ 	.word	0x00000178
        /*02a8*/ 	.short	0x0100
        /*02aa*/ 	.byte	0x04
	.zero		1


	//   ....[28]....
        /*02ac*/ 	.word	0x000007e0
        /*02b0*/ 	.word	0x000000ff
        /*02b4*/ 	.word	0x00000070
        /*02b8*/ 	.short	0x0100
        /*02ba*/ 	.byte	0x04
	.zero		1


	//   ....[29]....
        /*02bc*/ 	.word	0x000007f0
        /*02c0*/ 	.word	0x000000ff
        /*02c4*/ 	.word	0x00000180
        /*02c8*/ 	.short	0x0100
        /*02ca*/ 	.byte	0x04
	.zero		1


	//   ....[30]....
        /*02cc*/ 	.word	0x00000800
        /*02d0*/ 	.word	0x000000ff
        /*02d4*/ 	.word	0x00000078
        /*02d8*/ 	.short	0x0100
        /*02da*/ 	.byte	0x04
	.zero		1


	//   ....[31]....
        /*02dc*/ 	.word	0x00000810
        /*02e0*/ 	.word	0x000000ff
        /*02e4*/ 	.word	0x00000188
        /*02e8*/ 	.short	0x0100
        /*02ea*/ 	.byte	0x04
	.zero		1


	//   ....[32]....
        /*02ec*/ 	.word	0x00000820
        /*02f0*/ 	.word	0x000000ff
        /*02f4*/ 	.word	0x00000080
        /*02f8*/ 	.short	0x0100
        /*02fa*/ 	.byte	0x04
	.zero		1


	//   ....[33]....
        /*02fc*/ 	.word	0x00000830
        /*0300*/ 	.word	0x000000ff
        /*0304*/ 	.word	0x00000190
        /*0308*/ 	.short	0x0100
        /*030a*/ 	.byte	0x04
	.zero		1


	//   ....[34]....
        /*030c*/ 	.word	0x00000840
        /*0310*/ 	.word	0x000000ff
        /*0314*/ 	.word	0x00000088
        /*0318*/ 	.short	0x0100
        /*031a*/ 	.byte	0x04
	.zero		1


	//   ....[35]....
        /*031c*/ 	.word	0x00000850
        /*0320*/ 	.word	0x000000ff
        /*0324*/ 	.word	0x00000198
        /*0328*/ 	.short	0x0100
        /*032a*/ 	.byte	0x04
	.zero		1


	//   ....[36]....
        /*032c*/ 	.word	0x00000860
        /*0330*/ 	.word	0x000000ff
        /*0334*/ 	.word	0x00000090
        /*0338*/ 	.short	0x0100
        /*033a*/ 	.byte	0x04
	.zero		1


	//   ....[37]....
        /*033c*/ 	.word	0x00000870
        /*0340*/ 	.word	0x000000ff
        /*0344*/ 	.word	0x000001a0
        /*0348*/ 	.short	0x0100
        /*034a*/ 	.byte	0x04
	.zero		1


	//   ....[38]....
        /*034c*/ 	.word	0x00000880
        /*0350*/ 	.word	0x000000ff
        /*0354*/ 	.word	0x00000098
        /*0358*/ 	.short	0x0100
        /*035a*/ 	.byte	0x04
	.zero		1


	//   ....[39]....
        /*035c*/ 	.word	0x00000890
        /*0360*/ 	.word	0x000000ff
        /*0364*/ 	.word	0x000001a8
        /*0368*/ 	.short	0x0100
        /*036a*/ 	.byte	0x04
	.zero		1


	//   ....[40]....
        /*036c*/ 	.word	0x000008a0
        /*0370*/ 	.word	0x000000ff
        /*0374*/ 	.word	0x000000a0
        /*0378*/ 	.short	0x0100
        /*037a*/ 	.byte	0x04
	.zero		1


	//   ....[41]....
        /*037c*/ 	.word	0x000008b0
        /*0380*/ 	.word	0x000000ff
        /*0384*/ 	.word	0x000001b0
        /*0388*/ 	.short	0x0100
        /*038a*/ 	.byte	0x04
	.zero		1


	//   ....[42]....
        /*038c*/ 	.word	0x000008c0
        /*0390*/ 	.word	0x000000ff
        /*0394*/ 	.word	0x000000a8
        /*0398*/ 	.short	0x0100
        /*039a*/ 	.byte	0x04
	.zero		1


	//   ....[43]....
        /*039c*/ 	.word	0x000008d0
        /*03a0*/ 	.word	0x000000ff
        /*03a4*/ 	.word	0x000001b8
        /*03a8*/ 	.short	0x0100
        /*03aa*/ 	.byte	0x04
	.zero		1


	//   ....[44]....
        /*03ac*/ 	.word	0x000008e0
        /*03b0*/ 	.word	0x000000ff
        /*03b4*/ 	.word	0x000000b0
        /*03b8*/ 	.short	0x0100
        /*03ba*/ 	.byte	0x04
	.zero		1


	//   ....[45]....
        /*03bc*/ 	.word	0x000008f0
        /*03c0*/ 	.word	0x000000ff
        /*03c4*/ 	.word	0x000001c0
        /*03c8*/ 	.short	0x0100
        /*03ca*/ 	.byte	0x04
	.zero		1


	//   ....[46]....
        /*03cc*/ 	.word	0x00000900
        /*03d0*/ 	.word	0x000000ff
        /*03d4*/ 	.word	0x000000b8
        /*03d8*/ 	.short	0x0100
        /*03da*/ 	.byte	0x04
	.zero		1


	//   ....[47]....
        /*03dc*/ 	.word	0x00000910
        /*03e0*/ 	.word	0x000000ff
        /*03e4*/ 	.word	0x000001c8
        /*03e8*/ 	.short	0x0100
        /*03ea*/ 	.byte	0x04
	.zero		1


	//   ....[48]....
        /*03ec*/ 	.word	0x00000920
        /*03f0*/ 	.word	0x000000ff
        /*03f4*/ 	.word	0x000000c0
        /*03f8*/ 	.short	0x0100
        /*03fa*/ 	.byte	0x04
	.zero		1


	//   ....[49]....
        /*03fc*/ 	.word	0x00000930
        /*0400*/ 	.word	0x000000ff
        /*0404*/ 	.word	0x000001d0
        /*0408*/ 	.short	0x0100
        /*040a*/ 	.byte	0x04
	.zero		1


	//   ....[50]....
        /*040c*/ 	.word	0x00000940
        /*0410*/ 	.word	0x000000ff
        /*0414*/ 	.word	0x000000c8
        /*0418*/ 	.short	0x0100
        /*041a*/ 	.byte	0x04
	.zero		1


	//   ....[51]....
        /*041c*/ 	.word	0x00000950
        /*0420*/ 	.word	0x000000ff
        /*0424*/ 	.word	0x000001d8
        /*0428*/ 	.short	0x0100
        /*042a*/ 	.byte	0x04
	.zero		1


	//   ....[52]....
        /*042c*/ 	.word	0x00000960
        /*0430*/ 	.word	0x000000ff
        /*0434*/ 	.word	0x000000d0
        /*0438*/ 	.short	0x0100
        /*043a*/ 	.byte	0x04
	.zero		1


	//   ....[53]....
        /*043c*/ 	.word	0x00000970
        /*0440*/ 	.word	0x000000ff
        /*0444*/ 	.word	0x000001e0
        /*0448*/ 	.short	0x0100
        /*044a*/ 	.byte	0x04
	.zero		1


	//   ....[54]....
        /*044c*/ 	.word	0x00000980
        /*0450*/ 	.word	0x000000ff
        /*0454*/ 	.word	0x000000d8
        /*0458*/ 	.short	0x0100
        /*045a*/ 	.byte	0x04
	.zero		1


	//   ....[55]....
        /*045c*/ 	.word	0x00000990
        /*0460*/ 	.word	0x000000ff
        /*0464*/ 	.word	0x000001e8
        /*0468*/ 	.short	0x0100
        /*046a*/ 	.byte	0x04
	.zero		1


	//   ....[56]....
        /*046c*/ 	.word	0x000009a0
        /*0470*/ 	.word	0x000000ff
        /*0474*/ 	.word	0x000000e0
        /*0478*/ 	.short	0x0100
        /*047a*/ 	.byte	0x04
	.zero		1


	//   ....[57]....
        /*047c*/ 	.word	0x000009b0
        /*0480*/ 	.word	0x000000ff
        /*0484*/ 	.word	0x000001f0
        /*0488*/ 	.short	0x0100
        /*048a*/ 	.byte	0x04
	.zero		1


	//   ....[58]....
        /*048c*/ 	.word	0x000009c0
        /*0490*/ 	.word	0x000000ff
        /*0494*/ 	.word	0x000000e8
        /*0498*/ 	.short	0x0100
        /*049a*/ 	.byte	0x04
	.zero		1


	//   ....[59]....
        /*049c*/ 	.word	0x000009d0
        /*04a0*/ 	.word	0x000000ff
        /*04a4*/ 	.word	0x000001f8
        /*04a8*/ 	.short	0x0100
        /*04aa*/ 	.byte	0x04
	.zero		1


	//   ....[60]....
        /*04ac*/ 	.word	0x000009e0
        /*04b0*/ 	.word	0x000000ff
        /*04b4*/ 	.word	0x000000f0
        /*04b8*/ 	.short	0x0100
        /*04ba*/ 	.byte	0x04
	.zero		1


	//   ....[61]....
        /*04bc*/ 	.word	0x000009f0
        /*04c0*/ 	.word	0x000000ff
        /*04c4*/ 	.word	0x00000200
        /*04c8*/ 	.short	0x0100
        /*04ca*/ 	.byte	0x04
	.zero		1


	//   ....[62]....
        /*04cc*/ 	.word	0x00000a00
        /*04d0*/ 	.word	0x000000ff
        /*04d4*/ 	.word	0x000000f8
        /*04d8*/ 	.short	0x0100
        /*04da*/ 	.byte	0x04
	.zero		1


	//   ....[63]....
        /*04dc*/ 	.word	0x00000a10
        /*04e0*/ 	.word	0x000000ff
        /*04e4*/ 	.word	0x00000208
        /*04e8*/ 	.short	0x0100
        /*04ea*/ 	.byte	0x04
	.zero		1


	//   ....[64]....
        /*04ec*/ 	.word	0x00000a20
        /*04f0*/ 	.word	0x000000ff
        /*04f4*/ 	.word	0x00000100
        /*04f8*/ 	.short	0x0100
        /*04fa*/ 	.byte	0x04
	.zero		1


	//   ....[65]....
        /*04fc*/ 	.word	0x00000a30
        /*0500*/ 	.word	0x000000ff
        /*0504*/ 	.word	0x00000210
        /*0508*/ 	.short	0x0100
        /*050a*/ 	.byte	0x04
	.zero		1


	//   ....[66]....
        /*050c*/ 	.word	0x00000a40
        /*0510*/ 	.word	0x000000ff
        /*0514*/ 	.word	0x00000108
        /*0518*/ 	.short	0x0100
        /*051a*/ 	.byte	0x04
	.zero		1


	//   ....[67]....
        /*051c*/ 	.word	0x00000a50
        /*0520*/ 	.word	0x000000ff
        /*0524*/ 	.word	0x00000218
        /*0528*/ 	.short	0x0100
        /*052a*/ 	.byte	0x04
	.zero		1


	//   ....[68]....
        /*052c*/ 	.word	0x00000b90
        /*0530*/ 	.word	0x000000ff
        /*0534*/ 	.word	0x00000220
        /*0538*/ 	.short	0x0100
        /*053a*/ 	.byte	0x04
	.zero		1


	//   ....[69]....
        /*053c*/ 	.word	0x00000ba0
        /*0540*/ 	.word	0x000000ff
        /*0544*/ 	.word	0x00000230
        /*0548*/ 	.short	0x0100
        /*054a*/ 	.byte	0x04
	.zero		1


	//   ....[70]....
        /*054c*/ 	.word	0x00000bb0
        /*0550*/ 	.word	0x000000ff
        /*0554*/ 	.word	0x00000228
        /*0558*/ 	.short	0x0100
        /*055a*/ 	.byte	0x04
	.zero		1


	//   ....[71]....
        /*055c*/ 	.word	0x00000bc0
        /*0560*/ 	.word	0x000000ff
        /*0564*/ 	.word	0x00000238
        /*0568*/ 	.short	0x0100
        /*056a*/ 	.byte	0x04
	.zero		1


	//   ....[72]....
        /*056c*/ 	.word	0x00000cb0
        /*0570*/ 	.word	0x000000ff
        /*0574*/ 	.word	0x00000240
        /*0578*/ 	.short	0x0100
        /*057a*/ 	.byte	0x06
	.zero		1


	//   ....[73]....
        /*057c*/ 	.word	0x00000cc0
        /*0580*/ 	.word	0x000000ff
        /*0584*/ 	.word	0x00000248
        /*0588*/ 	.short	0x0100
        /*058a*/ 	.byte	0x06
	.zero		1


	//   ....[74]....
        /*058c*/ 	.word	0x00000e00
        /*0590*/ 	.word	0x000000ff
        /*0594*/ 	.word	0x00000250
        /*0598*/ 	.short	0x0100
        /*059a*/ 	.byte	0x06
	.zero		1


	//   ....[75]....
        /*059c*/ 	.word	0x00000e10
        /*05a0*/ 	.word	0x000000ff
        /*05a4*/ 	.word	0x00000258
        /*05a8*/ 	.short	0x0100
        /*05aa*/ 	.byte	0x06
	.zero		1


	//   ....[76]....
        /*05ac*/ 	.word	0x00000f40
        /*05b0*/ 	.word	0x000000ff
        /*05b4*/ 	.word	0x00000260
        /*05b8*/ 	.short	0x0100
        /*05ba*/ 	.byte	0x04
	.zero		1


	//   ....[77]....
        /*05bc*/ 	.word	0x00000f50
        /*05c0*/ 	.word	0x000000ff
        /*05c4*/ 	.word	0x00000270
        /*05c8*/ 	.short	0x0100
        /*05ca*/ 	.byte	0x04
	.zero		1


	//   ....[78]....
        /*05cc*/ 	.word	0x00000f60
        /*05d0*/ 	.word	0x000000ff
        /*05d4*/ 	.word	0x00000268
        /*05d8*/ 	.short	0x0100
        /*05da*/ 	.byte	0x04
	.zero		1


	//   ....[79]....
        /*05dc*/ 	.word	0x00000f70
        /*05e0*/ 	.word	0x000000ff
        /*05e4*/ 	.word	0x00000278
        /*05e8*/ 	.short	0x0100
        /*05ea*/ 	.byte	0x04
	.zero		1


	//   ....[80]....
        /*05ec*/ 	.word	0x00001b30
        /*05f0*/ 	.word	0x000000ff
        /*05f4*/ 	.word	0x00000110
        /*05f8*/ 	.short	0x010a
        /*05fa*/ 	.byte	0x04
	.zero		1


	//   ....[81]....
        /*05fc*/ 	.word	0x00001e60
        /*0600*/ 	.word	0x000000ff
        /*0604*/ 	.word	0x00000110
        /*0608*/ 	.short	0x010a
        /*060a*/ 	.byte	0x09
	.zero		1


	//   ....[82]....
        /*060c*/ 	.word	0x00001ff0
        /*0610*/ 	.word	0x000000ff
        /*0614*/ 	.word	0x00000110
        /*0618*/ 	.short	0x010a
        /*061a*/ 	.byte	0x08
	.zero		1


	//   ....[83]....
        /*061c*/ 	.word	0x00002230
        /*0620*/ 	.word	0x000000ff
        /*0624*/ 	.word	0x00000248
        /*0628*/ 	.short	0x0101
        /*062a*/ 	.byte	0x1d
	.zero		1


	//   ....[84]....
        /*062c*/ 	.word	0x00002250
        /*0630*/ 	.word	0x000000ff
        /*0634*/ 	.word	0x00000110
        /*0638*/ 	.short	0x010a
        /*063a*/ 	.byte	0x04
	.zero		1


	//   ....[85]....
        /*063c*/ 	.word	0x00002520
        /*0640*/ 	.word	0x000000ff
        /*0644*/ 	.word	0x00000110
        /*0648*/ 	.short	0x010a
        /*064a*/ 	.byte	0x09
	.zero		1


	//   ....[86]....
        /*064c*/ 	.word	0x000026b0
        /*0650*/ 	.word	0x000000ff
        /*0654*/ 	.word	0x00000110
        /*0658*/ 	.short	0x010a
        /*065a*/ 	.byte	0x08
	.zero		1


	//   ....[87]....
        /*065c*/ 	.word	0x000028f0
        /*0660*/ 	.word	0x000000ff
        /*0664*/ 	.word	0x00000250
        /*0668*/ 	.short	0x010a
        /*066a*/ 	.byte	0x1d
	.zero		1


	//   ....[88]....
        /*066c*/ 	.word	0x000029b0
        /*0670*/ 	.word	0x000000ff
        /*0674*/ 	.word	0x00000000
        /*0678*/ 	.short	0x0101
        /*067a*/ 	.byte	0x04
	.zero		1


	//   ....[89]....
        /*067c*/ 	.word	0x00002fa0
        /*0680*/ 	.word	0x000000ff
        /*0684*/ 	.word	0x00000000
        /*0688*/ 	.short	0x010a
        /*068a*/ 	.byte	0x04
	.zero		1


	//   ....[90]....
        /*068c*/ 	.word	0x00003030
        /*0690*/ 	.word	0x000000ff
        /*0694*/ 	.word	0x00000000
        /*0698*/ 	.short	0x010a
        /*069a*/ 	.byte	0x05
	.zero		1


	//   ....[91]....
        /*069c*/ 	.word	0x000030c0
        /*06a0*/ 	.word	0x000000ff
        /*06a4*/ 	.word	0x00000000
        /*06a8*/ 	.short	0x010a
        /*06aa*/ 	.byte	0x05
	.zero		1


	//   ....[92]....
        /*06ac*/ 	.word	0x00003150
        /*06b0*/ 	.word	0x000000ff
        /*06b4*/ 	.word	0x00000000
        /*06b8*/ 	.short	0x010a
        /*06ba*/ 	.byte	0x05
	.zero		1


	//   ....[93]....
        /*06bc*/ 	.word	0x000031e0
        /*06c0*/ 	.word	0x000000ff
        /*06c4*/ 	.word	0x00000000
        /*06c8*/ 	.short	0x010a
        /*06ca*/ 	.byte	0x05
	.zero		1


	//   ....[94]....
        /*06cc*/ 	.word	0x00003270
        /*06d0*/ 	.word	0x000000ff
        /*06d4*/ 	.word	0x00000000
        /*06d8*/ 	.short	0x010a
        /*06da*/ 	.byte	0x05
	.zero		1


	//   ....[95]....
        /*06dc*/ 	.word	0x00003300
        /*06e0*/ 	.word	0x000000ff
        /*06e4*/ 	.word	0x00000000
        /*06e8*/ 	.short	0x010a
        /*06ea*/ 	.byte	0x05
	.zero		1


	//   ....[96]....
        /*06ec*/ 	.word	0x00003390
        /*06f0*/ 	.word	0x000000ff
        /*06f4*/ 	.word	0x00000000
        /*06f8*/ 	.short	0x010a
        /*06fa*/ 	.byte	0x05
	.zero		1


	//   ....[97]....
        /*06fc*/ 	.word	0x00003420
        /*0700*/ 	.word	0x000000ff
        /*0704*/ 	.word	0x00000000
        /*0708*/ 	.short	0x010a
        /*070a*/ 	.byte	0x05
	.zero		1


	//   ....[98]....
        /*070c*/ 	.word	0x000034b0
        /*0710*/ 	.word	0x000000ff
        /*0714*/ 	.word	0x00000000
        /*0718*/ 	.short	0x010a
        /*071a*/ 	.byte	0x05
	.zero		1


	//   ....[99]....
        /*071c*/ 	.word	0x00003540
        /*0720*/ 	.word	0x000000ff
        /*0724*/ 	.word	0x00000000
        /*0728*/ 	.short	0x010a
        /*072a*/ 	.byte	0x05
	.zero		1


	//   ....[100]....
        /*072c*/ 	.word	0x000035d0
        /*0730*/ 	.word	0x000000ff
        /*0734*/ 	.word	0x00000000
        /*0738*/ 	.short	0x010a
        /*073a*/ 	.byte	0x05
	.zero		1


	//   ....[101]....
        /*073c*/ 	.word	0x00003660
        /*0740*/ 	.word	0x000000ff
        /*0744*/ 	.word	0x00000000
        /*0748*/ 	.short	0x010a
        /*074a*/ 	.byte	0x05
	.zero		1


	//   ....[102]....
        /*074c*/ 	.word	0x000036f0
        /*0750*/ 	.word	0x000000ff
        /*0754*/ 	.word	0x00000000
        /*0758*/ 	.short	0x010a
        /*075a*/ 	.byte	0x05
	.zero		1


	//   ....[103]....
        /*075c*/ 	.word	0x00003780
        /*0760*/ 	.word	0x000000ff
        /*0764*/ 	.word	0x00000000
        /*0768*/ 	.short	0x010a
        /*076a*/ 	.byte	0x05
	.zero		1


	//   ....[104]....
        /*076c*/ 	.word	0x00003810
        /*0770*/ 	.word	0x000000ff
        /*0774*/ 	.word	0x00000000
        /*0778*/ 	.short	0x010a
        /*077a*/ 	.byte	0x05
	.zero		1


	//   ....[105]....
        /*077c*/ 	.word	0x000038a0
        /*0780*/ 	.word	0x000000ff
        /*0784*/ 	.word	0x00000000
        /*0788*/ 	.short	0x010a
        /*078a*/ 	.byte	0x05
	.zero		1


	//   ....[106]....
        /*078c*/ 	.word	0x00003930
        /*0790*/ 	.word	0x000000ff
        /*0794*/ 	.word	0x00000000
        /*0798*/ 	.short	0x010a
        /*079a*/ 	.byte	0x05
	.zero		1


	//   ....[107]....
        /*079c*/ 	.word	0x000039c0
        /*07a0*/ 	.word	0x000000ff
        /*07a4*/ 	.word	0x00000000
        /*07a8*/ 	.short	0x010a
        /*07aa*/ 	.byte	0x05
	.zero		1


	//   ....[108]....
        /*07ac*/ 	.word	0x00003a50
        /*07b0*/ 	.word	0x000000ff
        /*07b4*/ 	.word	0x00000000
        /*07b8*/ 	.short	0x010a
        /*07ba*/ 	.byte	0x05
	.zero		1


	//   ....[109]....
        /*07bc*/ 	.word	0x00003ae0
        /*07c0*/ 	.word	0x000000ff
        /*07c4*/ 	.word	0x00000000
        /*07c8*/ 	.short	0x010a
        /*07ca*/ 	.byte	0x05
	.zero		1


	//   ....[110]....
        /*07cc*/ 	.word	0x00003b70
        /*07d0*/ 	.word	0x000000ff
        /*07d4*/ 	.word	0x00000000
        /*07d8*/ 	.short	0x010a
        /*07da*/ 	.byte	0x05
	.zero		1


	//   ....[111]....
        /*07dc*/ 	.word	0x00003c00
        /*07e0*/ 	.word	0x000000ff
        /*07e4*/ 	.word	0x00000000
        /*07e8*/ 	.short	0x010a
        /*07ea*/ 	.byte	0x05
	.zero		1


	//   ....[112]....
        /*07ec*/ 	.word	0x00003c90
        /*07f0*/ 	.word	0x000000ff
        /*07f4*/ 	.word	0x00000000
        /*07f8*/ 	.short	0x010a
        /*07fa*/ 	.byte	0x05
	.zero		1


	//   ....[113]....
        /*07fc*/ 	.word	0x00003d20
        /*0800*/ 	.word	0x000000ff
        /*0804*/ 	.word	0x00000000
        /*0808*/ 	.short	0x010a
        /*080a*/ 	.byte	0x05
	.zero		1


	//   ....[114]....
        /*080c*/ 	.word	0x00003db0
        /*0810*/ 	.word	0x000000ff
        /*0814*/ 	.word	0x00000000
        /*0818*/ 	.short	0x010a
        /*081a*/ 	.byte	0x05
	.zero		1


	//   ....[115]....
        /*081c*/ 	.word	0x00003e40
        /*0820*/ 	.word	0x000000ff
        /*0824*/ 	.word	0x00000000
        /*0828*/ 	.short	0x010a
        /*082a*/ 	.byte	0x05
	.zero		1


	//   ....[116]....
        /*082c*/ 	.word	0x00003ed0
        /*0830*/ 	.word	0x000000ff
        /*0834*/ 	.word	0x00000000
        /*0838*/ 	.short	0x010a
        /*083a*/ 	.byte	0x05
	.zero		1


	//   ....[117]....
        /*083c*/ 	.word	0x00003f60
        /*0840*/ 	.word	0x000000ff
        /*0844*/ 	.word	0x00000000
        /*0848*/ 	.short	0x010a
        /*084a*/ 	.byte	0x05
	.zero		1


	//   ....[118]....
        /*084c*/ 	.word	0x00003ff0
        /*0850*/ 	.word	0x000000ff
        /*0854*/ 	.word	0x00000000
        /*0858*/ 	.short	0x010a
        /*085a*/ 	.byte	0x05
	.zero		1


	//   ....[119]....
        /*085c*/ 	.word	0x00004080
        /*0860*/ 	.word	0x000000ff
        /*0864*/ 	.word	0x00000000
        /*0868*/ 	.short	0x010a
        /*086a*/ 	.byte	0x05
	.zero		1


	//   ....[120]....
        /*086c*/ 	.word	0x00004110
        /*0870*/ 	.word	0x000000ff
        /*0874*/ 	.word	0x00000000
        /*0878*/ 	.short	0x010a
        /*087a*/ 	.byte	0x05
	.zero		1


	//   ....[121]....
        /*087c*/ 	.word	0x000041a0
        /*0880*/ 	.word	0x000000ff
        /*0884*/ 	.word	0x00000000
        /*0888*/ 	.short	0x010a
        /*088a*/ 	.byte	0x05
	.zero		1


	//   ....[122]....
        /*088c*/ 	.word	0x00004240
        /*0890*/ 	.word	0x00000000
        /*0894*/ 	.word	0x00000000
        /*0898*/ 	.short	0x010a
        /*089a*/ 	.byte	0xff
	.zero		1


	//   ....[123]....
        /*089c*/ 	.word	0x00004390
        /*08a0*/ 	.word	0x000000ff
        /*08a4*/ 	.word	0x00000258
        /*08a8*/ 	.short	0x010a
        /*08aa*/ 	.byte	0x04
	.zero		1


	//   ....[124]....
        /*08ac*/ 	.word	0x00004430
        /*08b0*/ 	.word	0x000000ff
        /*08b4*/ 	.word	0x00000250
        /*08b8*/ 	.short	0x010a
        /*08ba*/ 	.byte	0x04
	.zero		1


	//   ....[125]....
        /*08bc*/ 	.word	0x000044d0
        /*08c0*/ 	.word	0x000000ff
        /*08c4*/ 	.word	0x00000000
        /*08c8*/ 	.short	0x0101
        /*08ca*/ 	.byte	0x05
	.zero		1


	//   ....[126]....
        /*08cc*/ 	.word	0x00004510
        /*08d0*/ 	.word	0x000000ff
        /*08d4*/ 	.word	0x00000258
        /*08d8*/ 	.short	0x0106
        /*08da*/ 	.byte	0x04
	.zero		1


	//   ....[127]....
        /*08dc*/ 	.word	0x00004550
        /*08e0*/ 	.word	0x00000000
        /*08e4*/ 	.word	0x00000258
        /*08e8*/ 	.short	0x010a
        /*08ea*/ 	.byte	0xff
	.zero		1


	//   ....[128]....
        /*08ec*/ 	.word	0x00004a80
        /*08f0*/ 	.word	0x000000ff
        /*08f4*/ 	.word	0x00000250
        /*08f8*/ 	.short	0x010a
        /*08fa*/ 	.byte	0x0e
	.zero		1


	//   ....[129]....
        /*08fc*/ 	.word	0x00004b30
        /*0900*/ 	.word	0x000000ff
        /*0904*/ 	.word	0x00000000
        /*0908*/ 	.short	0x0101
        /*090a*/ 	.byte	0x16
	.zero		1


	//   ....[130]....
        /*090c*/ 	.word	0x00004b40
        /*0910*/ 	.word	0x000000ff
        /*0914*/ 	.word	0x00000270
        /*0918*/ 	.short	0x010a
        /*091a*/ 	.byte	0x13
	.zero		1


	//   ....[131]....
        /*091c*/ 	.word	0x00004bd0
        /*0920*/ 	.word	0x000000ff
        /*0924*/ 	.word	0x00000000
        /*0928*/ 	.short	0x010a
        /*092a*/ 	.byte	0x04
	.zero		1


	//   ....[132]....
        /*092c*/ 	.word	0x00004c40
        /*0930*/ 	.word	0x000000ff
        /*0934*/ 	.word	0x00000000
        /*0938*/ 	.short	0x010a
        /*093a*/ 	.byte	0x05
	.zero		1


	//   ....[133]....
        /*093c*/ 	.word	0x00004d60
        /*0940*/ 	.word	0x000000ff
        /*0944*/ 	.word	0x00000000
        /*0948*/ 	.short	0x010a
        /*094a*/ 	.byte	0x04
	.zero		1


	//   ....[134]....
        /*094c*/ 	.word	0x00004f40
        /*0950*/ 	.word	0x000000ff
        /*0954*/ 	.word	0x00000000
        /*0958*/ 	.short	0x010a
        /*095a*/ 	.byte	0x04
	.zero		1


	//   ....[135]....
        /*095c*/ 	.word	0x00004fd0
        /*0960*/ 	.word	0x000000ff
        /*0964*/ 	.word	0x00000000
        /*0968*/ 	.short	0x010a
        /*096a*/ 	.byte	0x04
	.zero		1


	//   ....[136]....
        /*096c*/ 	.word	0x00005550
        /*0970*/ 	.word	0x000000ff
        /*0974*/ 	.word	0x00000250
        /*0978*/ 	.short	0x010a
        /*097a*/ 	.byte	0x16
	.zero		1


	//   ....[137]....
        /*097c*/ 	.word	0x000055f0
        /*0980*/ 	.word	0x000000ff
        /*0984*/ 	.word	0x00000000
        /*0988*/ 	.short	0x0101
        /*098a*/ 	.byte	0x26
	.zero		1


	//   ....[138]....
        /*098c*/ 	.word	0x00005b40
        /*0990*/ 	.word	0x000000ff
        /*0994*/ 	.word	0x00000248
        /*0998*/ 	.short	0x010a
        /*099a*/ 	.byte	0x16
	.zero		1


	//   ....[139]....
        /*099c*/ 	.word	0x00005ce0
        /*09a0*/ 	.word	0x000000ff
        /*09a4*/ 	.word	0x00000230
        /*09a8*/ 	.short	0x010a
        /*09aa*/ 	.byte	0x16
	.zero		1


	//   ....[140]....
        /*09ac*/ 	.word	0x00005fd0
        /*09b0*/ 	.word	0x000000ff
        /*09b4*/ 	.word	0x00000220
        /*09b8*/ 	.short	0x010b
        /*09ba*/ 	.byte	0x16
	.zero		1


	//   ....[141]....
        /*09bc*/ 	.word	0x00005fe0
        /*09c0*/ 	.word	0x000000ff
        /*09c4*/ 	.word	0x00000000
        /*09c8*/ 	.short	0x0101
        /*09ca*/ 	.byte	0x2d
	.zero		1


	//   ....[142]....
        /*09cc*/ 	.word	0x00005ff0
        /*09d0*/ 	.word	0x000000ff
        /*09d4*/ 	.word	0x00000238
        /*09d8*/ 	.short	0x010a
        /*09da*/ 	.byte	0x16
	.zero		1


	//   ....[143]....
        /*09dc*/ 	.word	0x000061c0
        /*09e0*/ 	.word	0x000000ff
        /*09e4*/ 	.word	0x00000228
        /*09e8*/ 	.short	0x010b
        /*09ea*/ 	.byte	0x16
	.zero		1


	//   ....[144]....
        /*09ec*/ 	.word	0x000061d0
        /*09f0*/ 	.word	0x000000ff
        /*09f4*/ 	.word	0x00000000
        /*09f8*/ 	.short	0x0101
        /*09fa*/ 	.byte	0x2c
	.zero		1


	//   ....[145]....
        /*09fc*/ 	.word	0x00006200
        /*0a00*/ 	.word	0x000000ff
        /*0a04*/ 	.word	0x00000230
        /*0a08*/ 	.short	0x010a
        /*0a0a*/ 	.byte	0x16
	.zero		1


	//   ....[146]....
        /*0a0c*/ 	.word	0x00006240
        /*0a10*/ 	.word	0x00000000
        /*0a14*/ 	.word	0x00000238
        /*0a18*/ 	.short	0x010a
        /*0a1a*/ 	.byte	0xff
	.zero		1


	//   ....[147]....
        /*0a1c*/ 	.word	0x000065d0
        /*0a20*/ 	.word	0x000000ff
        /*0a24*/ 	.word	0x00000250
        /*0a28*/ 	.short	0x010a
        /*0a2a*/ 	.byte	0x31
	.zero		1


	//   ....[148]....
        /*0a2c*/ 	.word	0x000066a0
        /*0a30*/ 	.word	0x000000ff
        /*0a34*/ 	.word	0x00000000
        /*0a38*/ 	.short	0x0101
        /*0a3a*/ 	.byte	0x04
	.zero		1


	//   ....[149]....
        /*0a3c*/ 	.word	0x000072e0
        /*0a40*/ 	.word	0x00000000
        /*0a44*/ 	.word	0x00000220
        /*0a48*/ 	.short	0x010a
        /*0a4a*/ 	.byte	0xff
	.zero		1


	//   ....[150]....
        /*0a4c*/ 	.word	0x00007380
        /*0a50*/ 	.word	0x00000071
        /*0a54*/ 	.word	0x00000260
        /*0a58*/ 	.short	0x010a
        /*0a5a*/ 	.byte	0xff
	.zero		1


	//   ....[151]....
        /*0a5c*/ 	.word	0x00007590
        /*0a60*/ 	.word	0x00000000
        /*0a64*/ 	.word	0x00000220
        /*0a68*/ 	.short	0x010a
        /*0a6a*/ 	.byte	0xff
	.zero		1


	//   ....[152]....
        /*0a6c*/ 	.word	0x000076c0
        /*0a70*/ 	.word	0x00000002
        /*0a74*/ 	.word	0x00000000
        /*0a78*/ 	.short	0x0101
        /*0a7a*/ 	.byte	0xff
	.zero		1


	//   ....[153]....
        /*0a7c*/ 	.word	0x00007720
        /*0a80*/ 	.word	0x00000071
        /*0a84*/ 	.word	0x00000260
        /*0a88*/ 	.short	0x010a
        /*0a8a*/ 	.byte	0xff
	.zero		1


	//   ....[154]....
        /*0a8c*/ 	.word	0x000082c0
        /*0a90*/ 	.word	0x00000079
        /*0a94*/ 	.word	0x00000220
        /*0a98*/ 	.short	0x010a
        /*0a9a*/ 	.byte	0xff
	.zero		1


	//   ....[155]....
        /*0a9c*/ 	.word	0x00008390
        /*0aa0*/ 	.word	0x00000079
        /*0aa4*/ 	.word	0x00000220
        /*0aa8*/ 	.short	0x010a
        /*0aaa*/ 	.byte	0xff
	.zero		1


	//   ....[156]....
        /*0aac*/ 	.word	0x000084a0
        /*0ab0*/ 	.word	0x00000000
        /*0ab4*/ 	.word	0x00000000
        /*0ab8*/ 	.short	0x0101
        /*0aba*/ 	.byte	0xff
	.zero		1


	//   ....[157]....
        /*0abc*/ 	.word	0x00008930
        /*0ac0*/ 	.word	0x000000ff
        /*0ac4*/ 	.word	0x00000000
        /*0ac8*/ 	.short	0x0101
        /*0aca*/ 	.byte	0x04
	.zero		1


	//   ....[158]....
        /*0acc*/ 	.word	0x00009160
        /*0ad0*/ 	.word	0x00000000
        /*0ad4*/ 	.word	0x00000110
        /*0ad8*/ 	.short	0x010a
        /*0ada*/ 	.byte	0xff
	.zero		1


	//   ....[159]....
        /*0adc*/ 	.word	0x000091c0
        /*0ae0*/ 	.word	0x00000000
        /*0ae4*/ 	.word	0x00000110
        /*0ae8*/ 	.short	0x010a
        /*0aea*/ 	.byte	0xff
	.zero		1


	//   ....[160]....
        /*0aec*/ 	.word	0x00009220
        /*0af0*/ 	.word	0x00000000
        /*0af4*/ 	.word	0x00000250
        /*0af8*/ 	.short	0x010a
        /*0afa*/ 	.byte	0xff
	.zero		1


	//   ....[161]....
        /*0afc*/ 	.word	0x00009280
        /*0b00*/ 	.word	0x00000000
        /*0b04*/ 	.word	0x00000000
        /*0b08*/ 	.short	0x010a
        /*0b0a*/ 	.byte	0xff
	.zero		1


	//   ....[162]....
        /*0b0c*/ 	.word	0x000092e0
        /*0b10*/ 	.word	0x00000000
        /*0b14*/ 	.word	0x00000000
        /*0b18*/ 	.short	0x010a
        /*0b1a*/ 	.byte	0xff
	.zero		1


	//   ....[163]....
        /*0b1c*/ 	.word	0x00009340
        /*0b20*/ 	.word	0x00000000
        /*0b24*/ 	.word	0x00000000
        /*0b28*/ 	.short	0x010a
        /*0b2a*/ 	.byte	0xff
	.zero		1


	//   ....[164]....
        /*0b2c*/ 	.word	0x000093a0
        /*0b30*/ 	.word	0x00000000
        /*0b34*/ 	.word	0x00000000
        /*0b38*/ 	.short	0x010a
        /*0b3a*/ 	.byte	0xff
	.zero		1


	//   ....[165]....
        /*0b3c*/ 	.word	0x00009400
        /*0b40*/ 	.word	0x00000000
        /*0b44*/ 	.word	0x00000000
        /*0b48*/ 	.short	0x010a
        /*0b4a*/ 	.byte	0xff
	.zero		1


	//   ....[166]....
        /*0b4c*/ 	.word	0x00009460
        /*0b50*/ 	.word	0x00000000
        /*0b54*/ 	.word	0x00000000
        /*0b58*/ 	.short	0x010a
        /*0b5a*/ 	.byte	0xff
	.zero		1


	//   ....[167]....
        /*0b5c*/ 	.word	0x000094c0
        /*0b60*/ 	.word	0x00000000
        /*0b64*/ 	.word	0x00000000
        /*0b68*/ 	.short	0x010a
        /*0b6a*/ 	.byte	0xff
	.zero		1


	//   ....[168]....
        /*0b6c*/ 	.word	0x00009520
        /*0b70*/ 	.word	0x00000000
        /*0b74*/ 	.word	0x00000000
        /*0b78*/ 	.short	0x010a
        /*0b7a*/ 	.byte	0xff
	.zero		1


	//   ....[169]....
        /*0b7c*/ 	.word	0x00009580
        /*0b80*/ 	.word	0x00000000
        /*0b84*/ 	.word	0x00000000
        /*0b88*/ 	.short	0x010a
        /*0b8a*/ 	.byte	0xff
	.zero		1


	//   ....[170]....
        /*0b8c*/ 	.word	0x000095e0
        /*0b90*/ 	.word	0x00000000
        /*0b94*/ 	.word	0x00000000
        /*0b98*/ 	.short	0x010a
        /*0b9a*/ 	.byte	0xff
	.zero		1


	//   ....[171]....
        /*0b9c*/ 	.word	0x00009640
        /*0ba0*/ 	.word	0x00000000
        /*0ba4*/ 	.word	0x00000000
        /*0ba8*/ 	.short	0x010a
        /*0baa*/ 	.byte	0xff
	.zero		1


	//   ....[172]....
        /*0bac*/ 	.word	0x000096a0
        /*0bb0*/ 	.word	0x00000000
        /*0bb4*/ 	.word	0x00000000
        /*0bb8*/ 	.short	0x010a
        /*0bba*/ 	.byte	0xff
	.zero		1


	//   ....[173]....
        /*0bbc*/ 	.word	0x00009700
        /*0bc0*/ 	.word	0x00000000
        /*0bc4*/ 	.word	0x00000000
        /*0bc8*/ 	.short	0x010a
        /*0bca*/ 	.byte	0xff
	.zero		1


	//   ....[174]....
        /*0bcc*/ 	.word	0x00009760
        /*0bd0*/ 	.word	0x00000000
        /*0bd4*/ 	.word	0x00000000
        /*0bd8*/ 	.short	0x010a
        /*0bda*/ 	.byte	0xff
	.zero		1


	//   ....[175]....
        /*0bdc*/ 	.word	0x000097c0
        /*0be0*/ 	.word	0x00000000
        /*0be4*/ 	.word	0x00000000
        /*0be8*/ 	.short	0x010a
        /*0bea*/ 	.byte	0xff
	.zero		1


	//   ....[176]....
        /*0bec*/ 	.word	0x00009820
        /*0bf0*/ 	.word	0x00000000
        /*0bf4*/ 	.word	0x00000000
        /*0bf8*/ 	.short	0x010a
        /*0bfa*/ 	.byte	0xff
	.zero		1


	//   ....[177]....
        /*0bfc*/ 	.word	0x00009880
        /*0c00*/ 	.word	0x00000000
        /*0c04*/ 	.word	0x00000000
        /*0c08*/ 	.short	0x010a
        /*0c0a*/ 	.byte	0xff
	.zero		1


	//   ....[178]....
        /*0c0c*/ 	.word	0x000098e0
        /*0c10*/ 	.word	0x00000000
        /*0c14*/ 	.word	0x00000000
        /*0c18*/ 	.short	0x010a
        /*0c1a*/ 	.byte	0xff
	.zero		1


	//   ....[179]....
        /*0c1c*/ 	.word	0x00009940
        /*0c20*/ 	.word	0x00000000
        /*0c24*/ 	.word	0x00000000
        /*0c28*/ 	.short	0x010a
        /*0c2a*/ 	.byte	0xff
	.zero		1


	//   ....[180]....
        /*0c2c*/ 	.word	0x000099a0
        /*0c30*/ 	.word	0x00000000
        /*0c34*/ 	.word	0x00000000
        /*0c38*/ 	.short	0x010a
        /*0c3a*/ 	.byte	0xff
	.zero		1


	//   ....[181]....
        /*0c3c*/ 	.word	0x00009a00
        /*0c40*/ 	.word	0x00000000
        /*0c44*/ 	.word	0x00000000
        /*0c48*/ 	.short	0x010a
        /*0c4a*/ 	.byte	0xff
	.zero		1


	//   ....[182]....
        /*0c4c*/ 	.word	0x00009a60
        /*0c50*/ 	.word	0x00000000
        /*0c54*/ 	.word	0x00000000
        /*0c58*/ 	.short	0x010a
        /*0c5a*/ 	.byte	0xff
	.zero		1


	//   ....[183]....
        /*0c5c*/ 	.word	0x00009ac0
        /*0c60*/ 	.word	0x00000000
        /*0c64*/ 	.word	0x00000000
        /*0c68*/ 	.short	0x010a
        /*0c6a*/ 	.byte	0xff
	.zero		1


	//   ....[184]....
        /*0c6c*/ 	.word	0x00009b20
        /*0c70*/ 	.word	0x00000000
        /*0c74*/ 	.word	0x00000000
        /*0c78*/ 	.short	0x010a
        /*0c7a*/ 	.byte	0xff
	.zero		1


	//   ....[185]....
        /*0c7c*/ 	.word	0x00009b80
        /*0c80*/ 	.word	0x00000000
        /*0c84*/ 	.word	0x00000000
        /*0c88*/ 	.short	0x010a
        /*0c8a*/ 	.byte	0xff
	.zero		1


	//   ....[186]....
        /*0c8c*/ 	.word	0x00009be0
        /*0c90*/ 	.word	0x00000000
        /*0c94*/ 	.word	0x00000000
        /*0c98*/ 	.short	0x010a
        /*0c9a*/ 	.byte	0xff
	.zero		1


	//   ....[187]....
        /*0c9c*/ 	.word	0x00009c40
        /*0ca0*/ 	.word	0x00000000
        /*0ca4*/ 	.word	0x00000000
        /*0ca8*/ 	.short	0x010a
        /*0caa*/ 	.byte	0xff
	.zero		1


	//   ....[188]....
        /*0cac*/ 	.word	0x00009ca0
        /*0cb0*/ 	.word	0x00000000
        /*0cb4*/ 	.word	0x00000000
        /*0cb8*/ 	.short	0x010a
        /*0cba*/ 	.byte	0xff
	.zero		1


	//   ....[189]....
        /*0cbc*/ 	.word	0x00009d00
        /*0cc0*/ 	.word	0x00000000
        /*0cc4*/ 	.word	0x00000000
        /*0cc8*/ 	.short	0x010a
        /*0cca*/ 	.byte	0xff
	.zero		1


	//   ....[190]....
        /*0ccc*/ 	.word	0x00009d60
        /*0cd0*/ 	.word	0x00000000
        /*0cd4*/ 	.word	0x00000000
        /*0cd8*/ 	.short	0x010a
        /*0cda*/ 	.byte	0xff
	.zero		1


	//   ....[191]....
        /*0cdc*/ 	.word	0x00009dc0
        /*0ce0*/ 	.word	0x00000000
        /*0ce4*/ 	.word	0x00000000
        /*0ce8*/ 	.short	0x010a
        /*0cea*/ 	.byte	0xff
	.zero		1


	//   ....[192]....
        /*0cec*/ 	.word	0x00009e20
        /*0cf0*/ 	.word	0x00000000
        /*0cf4*/ 	.word	0x00000000
        /*0cf8*/ 	.short	0x010a
        /*0cfa*/ 	.byte	0xff
	.zero		1


	//   ....[193]....
        /*0cfc*/ 	.word	0x00009e80
        /*0d00*/ 	.word	0x00000000
        /*0d04*/ 	.word	0x00000000
        /*0d08*/ 	.short	0x010a
        /*0d0a*/ 	.byte	0xff
	.zero		1


	//   ....[194]....
        /*0d0c*/ 	.word	0x00009ee0
        /*0d10*/ 	.word	0x00000004
        /*0d14*/ 	.word	0x00000258
        /*0d18*/ 	.short	0x010a
        /*0d1a*/ 	.byte	0xff
	.zero		1


	//   ....[195]....
        /*0d1c*/ 	.word	0x00009f40
        /*0d20*/ 	.word	0x00000004
        /*0d24*/ 	.word	0x00000250
        /*0d28*/ 	.short	0x010a
        /*0d2a*/ 	.byte	0xff
	.zero		1


	//   ....[196]....
        /*0d2c*/ 	.word	0x00009fa0
        /*0d30*/ 	.word	0x00000000
        /*0d34*/ 	.word	0x00000250
        /*0d38*/ 	.short	0x010a
        /*0d3a*/ 	.byte	0xff
	.zero		1


	//   ....[197]....
        /*0d3c*/ 	.word	0x0000a000
        /*0d40*/ 	.word	0x00000005
        /*0d44*/ 	.word	0x00000270
        /*0d48*/ 	.short	0x010a
        /*0d4a*/ 	.byte	0xff
	.zero		1


	//   ....[198]....
        /*0d4c*/ 	.word	0x0000a060
        /*0d50*/ 	.word	0x00000000
        /*0d54*/ 	.word	0x00000000
        /*0d58*/ 	.short	0x010a
        /*0d5a*/ 	.byte	0xff
	.zero		1


	//   ....[199]....
        /*0d5c*/ 	.word	0x0000a0c0
        /*0d60*/ 	.word	0x00000000
        /*0d64*/ 	.word	0x00000000
        /*0d68*/ 	.short	0x010a
        /*0d6a*/ 	.byte	0xff
	.zero		1


	//   ....[200]....
        /*0d6c*/ 	.word	0x0000a120
        /*0d70*/ 	.word	0x00000000
        /*0d74*/ 	.word	0x00000000
        /*0d78*/ 	.short	0x010a
        /*0d7a*/ 	.byte	0xff
	.zero		1


	//   ....[201]....
        /*0d7c*/ 	.word	0x0000a180
        /*0d80*/ 	.word	0x00000000
        /*0d84*/ 	.word	0x00000250
        /*0d88*/ 	.short	0x010a
        /*0d8a*/ 	.byte	0xff
	.zero		1


	//   ....[202]....
        /*0d8c*/ 	.word	0x0000a1e0
        /*0d90*/ 	.word	0x00000000
        /*0d94*/ 	.word	0x00000248
        /*0d98*/ 	.short	0x010a
        /*0d9a*/ 	.byte	0xff
	.zero		1


	//   ....[203]....
        /*0d9c*/ 	.word	0x0000a240
        /*0da0*/ 	.word	0x00000002
        /*0da4*/ 	.word	0x00000230
        /*0da8*/ 	.short	0x010a
        /*0daa*/ 	.byte	0xff
	.zero		1


	//   ....[204]....
        /*0dac*/ 	.word	0x0000a2a0
        /*0db0*/ 	.word	0x00000000
        /*0db4*/ 	.word	0x00000238
        /*0db8*/ 	.short	0x010a
        /*0dba*/ 	.byte	0xff
	.zero		1


	//   ....[205]....
        /*0dbc*/ 	.word	0x0000a300
        /*0dc0*/ 	.word	0x00000000
        /*0dc4*/ 	.word	0x00000230
        /*0dc8*/ 	.short	0x010a
        /*0dca*/ 	.byte	0xff
	.zero		1


	//   ....[206]....
        /*0dcc*/ 	.word	0x0000a360
        /*0dd0*/ 	.word	0x00000000
        /*0dd4*/ 	.word	0x00000250
        /*0dd8*/ 	.short	0x010a
        /*0dda*/ 	.byte	0xff
	.zero		1


	//   ....[207]....
        /*0ddc*/ 	.word	0x0000a3b0
        /*0de0*/ 	.word	0x00000000
        /*0de4*/ 	.word	0x00000220
        /*0de8*/ 	.short	0x010a
        /*0dea*/ 	.byte	0xff
	.zero		1


	//   ....[208]....
        /*0dec*/ 	.word	0x0000a400
        /*0df0*/ 	.word	0x00000071
        /*0df4*/ 	.word	0x00000260
        /*0df8*/ 	.short	0x010a
        /*0dfa*/ 	.byte	0xff
	.zero		1


	//   ....[209]....
        /*0dfc*/ 	.word	0x0000a450
        /*0e00*/ 	.word	0x00000079
        /*0e04*/ 	.word	0x00000220
        /*0e08*/ 	.short	0x010a
        /*0e0a*/ 	.byte	0xff
	.zero		1


	//----- nvinfo : EIATTR_NUM_MBARRIERS
	.align		4
.L_47:
        /*0e0c*/ 	.byte	0x03, 0x38
        /*0e0e*/ 	.short	0x0050


	//----- nvinfo : EIATTR_EXIT_INSTR_OFFSETS
	.align		4
        /*0e10*/ 	.byte	0x04, 0x1c
        /*0e12*/ 	.short	(.L_49 - .L_48)


	//   ....[0]....
.L_48:
        /*0e14*/ 	.word	0x00004270


	//   ....[1]....
        /*0e18*/ 	.word	0x00004520


	//   ....[2]....
        /*0e1c*/ 	.word	0x00004580


	//   ....[3]....
        /*0e20*/ 	.word	0x00005240


	//   ....[4]....
        /*0e24*/ 	.word	0x00006270


	//   ....[5]....
        /*0e28*/ 	.word	0x000062b0


	//   ....[6]....
        /*0e2c*/ 	.word	0x00009140


	//----- nvinfo : EIATTR_MAX_THREADS
	.align		4
.L_49:
        /*0e30*/ 	.byte	0x04, 0x05
        /*0e32*/ 	.short	(.L_51 - .L_50)
.L_50:
        /*0e34*/ 	.word	0x00000100
        /*0e38*/ 	.word	0x00000001
        /*0e3c*/ 	.word	0x00000001


	//----- nvinfo : EIATTR_CRS_STACK_SIZE
	.align		4
.L_51:
        /*0e40*/ 	.byte	0x04, 0x1e
        /*0e42*/ 	.short	(.L_53 - .L_52)
.L_52:
        /*0e44*/ 	.word	0x00000000


	//----- nvinfo : EIATTR_CBANK_PARAM_SIZE
	.align		4
.L_53:
        /*0e48*/ 	.byte	0x03, 0x19
        /*0e4a*/ 	.short	0x0900


	//----- nvinfo : EIATTR_PARAM_CBANK
	.align		4
        /*0e4c*/ 	.byte	0x04, 0x0a
        /*0e4e*/ 	.short	(.L_55 - .L_54)
	.align		4
.L_54:
        /*0e50*/ 	.word	index@(.nv.constant0._ZN7cutlass13device_kernelINS_4conv6kernel13ConvUniversalINS1_16ConvProblemShapeILNS1_8OperatorE0ELi3EEENS1_10collective14CollectiveConvINS1_47MainloopSm100TmaUmmaWarpSpecializedImplicitGemmILS5_0ELi34ELi3ELi1ELi2EN4cute5tupleIJNSA_1CILi2EEENSC_ILi1EEESE_EEEEENSB_IJNSC_ILi64EEENSC_ILi128EEENSB_IJNSC_ILi32EEEEEEEEENS_12float_e4m3_tESM_NSA_8TiledMMAINSA_8MMA_AtomIJNSA_10MMA_TraitsINSA_19SM100_MMA_F8F6F4_SSEJSM_SM_fSH_SI_NSA_17integral_constantINSA_4UMMA5MajorELST_0EEESU_NSR_INSS_7ScaleInELSV_0EEESW_EEEEEENSA_6LayoutINSB_IJSE_SE_SE_EEENSB_IJNSC_ILi0EEES11_S11_EEEEENSB_IJNSA_10UnderscoreES14_S14_EEEEENS7_6detail27Sm100ImplicitGemmTileTraitsINSA_20SM90_TMA_LOAD_IM2COLENSA_14ComposedLayoutINSA_7SwizzleILi1ELi4ELi3EEENSA_18smem_ptr_flag_bitsILi8EEENSZ_INSB_IJNSC_ILi8EEESJ_EEENSB_IJSJ_SE_EEEEEEEvEENS18_INSA_23SM90_TMA_LOAD_MULTICASTES1J_vEEEENS_8epilogue10collective18CollectiveEpilogueINS1O_23Sm100TmaWarpSpecializedILi2ELi2ELi32ELb0ELb0EEEJSL_NSB_IJNSZ_ISH_SE_EES1T_EEESM_NSB_IJNSB_IJllllEEESE_S11_EEESM_S1W_NS1O_6fusion15FusionCallbacksIS1S_NS1X_17LinearCombinationISM_fSM_fLNS_15FloatRoundStyleE2EEESL_S1U_JEEENSA_5SM1004TMEM4LOAD26SM100_TMEM_LOAD_16dp32b32xES19_NS1A_INS1B_ILi2ELi4ELi3EEES1E_NSZ_INSB_IJS1F_SH_EEENSB_IJSH_SE_EEEEEEENSA_39AutoVectorizingCopyWithAssumedAlignmentILi128EEENSA_21SM90_TMA_STORE_IM2COLES2B_S2D_S2D_EEEvvEEEEvNT_6ParamsE)
        /*0e54*/ 	.short	0x0380
        /*0e56*/ 	.short	0x0900


	//----- nvinfo : EIATTR_SW_WAR
	.align		4
.L_55:
        /*0e58*/ 	.byte	0x04, 0x36
        /*0e5a*/ 	.short	(.L_57 - .L_56)
.L_56:
        /*0e5c*/ 	.word	0x00000008
.L_57:


//--------------------- .nv.callgraph             --------------------------
	.section	.nv.callgraph,"",@"SHT_CUDA_CALLGRAPH"
	.align	4
	.sectionentsize	8
	.align		4
        /*0000*/ 	.word	0x00000000
	.align		4
        /*0004*/ 	.word	0xffffffff
	.align		4
        /*0008*/ 	.word	index@(_ZN7cutlass13device_kernelINS_4conv6kernel13ConvUniversalINS1_16ConvProblemShapeILNS1_8OperatorE0ELi3EEENS1_10collective14CollectiveConvINS1_47MainloopSm100TmaUmmaWarpSpecializedImplicitGemmILS5_0ELi34ELi3ELi1ELi2EN4cute5tupleIJNSA_1CILi2EEENSC_ILi1EEESE_EEEEENSB_IJNSC_ILi64EEENSC_ILi128EEENSB_IJNSC_ILi32EEEEEEEEENS_12float_e4m3_tESM_NSA_8TiledMMAINSA_8MMA_AtomIJNSA_10MMA_TraitsINSA_19SM100_MMA_F8F6F4_SSEJSM_SM_fSH_SI_NSA_17integral_constantINSA_4UMMA5MajorELST_0EEESU_NSR_INSS_7ScaleInELSV_0EEESW_EEEEEENSA_6LayoutINSB_IJSE_SE_SE_EEENSB_IJNSC_ILi0EEES11_S11_EEEEENSB_IJNSA_10UnderscoreES14_S14_EEEEENS7_6detail27Sm100ImplicitGemmTileTraitsINSA_20SM90_TMA_LOAD_IM2COLENSA_14ComposedLayoutINSA_7SwizzleILi1ELi4ELi3EEENSA_18smem_ptr_flag_bitsILi8EEENSZ_INSB_IJNSC_ILi8EEESJ_EEENSB_IJSJ_SE_EEEEEEEvEENS18_INSA_23SM90_TMA_LOAD_MULTICASTES1J_vEEEENS_8epilogue10collective18CollectiveEpilogueINS1O_23Sm100TmaWarpSpecializedILi2ELi2ELi32ELb0ELb0EEEJSL_NSB_IJNSZ_ISH_SE_EES1T_EEESM_NSB_IJNSB_IJllllEEESE_S11_EEESM_S1W_NS1O_6fusion15FusionCallbacksIS1S_NS1X_17LinearCombinationISM_fSM_fLNS_15FloatRoundStyleE2EEESL_S1U_JEEENSA_5SM1004TMEM4LOAD26SM100_TMEM_LOAD_16dp32b32xES19_NS1A_INS1B_ILi2ELi4ELi3EEES1E_NSZ_INSB_IJS1F_SH_EEENSB_IJSH_SE_EEEEEEENSA_39AutoVectorizingCopyWithAssumedAlignmentILi128EEENSA_21SM90_TMA_STORE_IM2COLES2B_S2D_S2D_EEEvvEEEEvNT_6ParamsE)
	.align		4
        /*000c*/ 	.word	index@(__assertfail)
	.align		4
        /*0010*/ 	.word	0x00000000
	.align		4
        /*0014*/ 	.word	0xfffffffe
	.align		4
        /*0018*/ 	.word	0x00000000
	.align		4
        /*001c*/ 	.word	0xfffffffd
	.align		4
        /*0020*/ 	.word	0x00000000
	.align		4
        /*0024*/ 	.word	0xfffffffc


//--------------------- .nv.constant4             --------------------------
	.section	.nv.constant4,"a",@progbits
	.align	8
	.align		8
.nv.constant4:
        /*0000*/ 	.dword	__assertfail
	.align		8
        /*0008*/ 	.dword	__unnamed_1
	.align		8
        /*0010*/ 	.dword	__unnamed_2
	.align		8
        /*0018*/ 	.dword	_ZN39_INTERNAL_50e28bd2_4_k_cu_42381f93_33154cuda3std3__45__cpo5beginE
	.align		8
        /*0020*/ 	.dword	_ZN39_INTERNAL_50e28bd2_4_k_cu_42381f93_33154cuda3std3__45__cpo3endE
	.align		8
        /*0028*/ 	.dword	_ZN39_INTERNAL_50e28bd2_4_k_cu_42381f93_33154cuda3std3__45__cpo6cbeginE
	.align		8
        /*0030*/ 	.dword	_ZN39_INTERNAL_50e28bd2_4_k_cu_42381f93_33154cuda3std3__45__cpo4cendE
	.align		8
        /*0038*/ 	.dword	_ZN39_INTERNAL_50e28bd2_4_k_cu_42381f93_33154cuda3std3__441_GLOBAL__N__50e28bd2_4_k_cu_42381f93_33156ignoreE
	.align		8
        /*0040*/ 	.dword	_ZN39_INTERNAL_50e28bd2_4_k_cu_42381f93_33154cuda3std3__419piecewise_constructE
	.align		8
        /*0048*/ 	.dword	_ZN39_INTERNAL_50e28bd2_4_k_cu_42381f93_33154cuda3std3__48in_placeE
	.align		8
        /*0050*/ 	.dword	_ZN39_INTERNAL_50e28bd2_4_k_cu_42381f93_33154cuda3std6ranges3__45__cpo4swapE
	.align		8
        /*0058*/ 	.dword	_ZN39_INTERNAL_50e28bd2_4_k_cu_42381f93_33154cuda3std6ranges3__45__cpo9iter_moveE
	.align		8
        /*0060*/ 	.dword	_ZN39_INTERNAL_50e28bd2_4_k_cu_42381f93_33154cute7productE
	.align		8
        /*0068*/ 	.dword	_ZN39_INTERNAL_50e28bd2_4_k_cu_42381f93_33154cute1_E
	.align		8
        /*0070*/ 	.dword	$str$27
	.align		8
        /*0078*/ 	.dword	$str$28
	.align		8
        /*0080*/ 	.dword	$str$29
	.align		8
        /*0088*/ 	.dword	$str$30


//--------------------- .text._ZN7cutlass13device_kernelINS_4conv6kernel13ConvUniversalINS1_16ConvProblemShapeILNS1_8OperatorE0ELi3EEENS1_10collective14CollectiveConvINS1_47MainloopSm100TmaUmmaWarpSpecializedImplicitGemmILS5_0ELi34ELi3ELi1ELi2EN4cute5tupleIJNSA_1CILi2EEENSC_ILi1EEESE_EEEEENSB_IJNSC_ILi64EEENSC_ILi128EEENSB_IJNSC_ILi32EEEEEEEEENS_12float_e4m3_tESM_NSA_8TiledMMAINSA_8MMA_AtomIJNSA_10MMA_TraitsINSA_19SM100_MMA_F8F6F4_SSEJSM_SM_fSH_SI_NSA_17integral_constantINSA_4UMMA5MajorELST_0EEESU_NSR_INSS_7ScaleInELSV_0EEESW_EEEEEENSA_6LayoutINSB_IJSE_SE_SE_EEENSB_IJNSC_ILi0EEES11_S11_EEEEENSB_IJNSA_10UnderscoreES14_S14_EEEEENS7_6detail27Sm100ImplicitGemmTileTraitsINSA_20SM90_TMA_LOAD_IM2COLENSA_14ComposedLayoutINSA_7SwizzleILi1ELi4ELi3EEENSA_18smem_ptr_flag_bitsILi8EEENSZ_INSB_IJNSC_ILi8EEESJ_EEENSB_IJSJ_SE_EEEEEEEvEENS18_INSA_23SM90_TMA_LOAD_MULTICASTES1J_vEEEENS_8epilogue10collective18CollectiveEpilogueINS1O_23Sm100TmaWarpSpecializedILi2ELi2ELi32ELb0ELb0EEEJSL_NSB_IJNSZ_ISH_SE_EES1T_EEESM_NSB_IJNSB_IJllllEEESE_S11_EEESM_S1W_NS1O_6fusion15FusionCallbacksIS1S_NS1X_17LinearCombinationISM_fSM_fLNS_15FloatRoundStyleE2EEESL_S1U_JEEENSA_5SM1004TMEM4LOAD26SM100_TMEM_LOAD_16dp32b32xES19_NS1A_INS1B_ILi2ELi4ELi3EEES1E_NSZ_INSB_IJS1F_SH_EEENSB_IJSH_SE_EEEEEEENSA_39AutoVectorizingCopyWithAssumedAlignmentILi128EEENSA_21SM90_TMA_STORE_IM2COLES2B_S2D_S2D_EEEvvEEEEvNT_6ParamsE --------------------------
	.section	.text._ZN7cutlass13device_kernelINS_4conv6kernel13ConvUniversalINS1_16ConvProblemShapeILNS1_8OperatorE0ELi3EEENS1_10collective14CollectiveConvINS1_47MainloopSm100TmaUmmaWarpSpecializedImplicitGemmILS5_0ELi34ELi3ELi1ELi2EN4cute5tupleIJNSA_1CILi2EEENSC_ILi1EEESE_EEEEENSB_IJNSC_ILi64EEENSC_ILi128EEENSB_IJNSC_ILi32EEEEEEEEENS_12float_e4m3_tESM_NSA_8TiledMMAINSA_8MMA_AtomIJNSA_10MMA_TraitsINSA_19SM100_MMA_F8F6F4_SSEJSM_SM_fSH_SI_NSA_17integral_constantINSA_4UMMA5MajorELST_0EEESU_NSR_INSS_7ScaleInELSV_0EEESW_EEEEEENSA_6LayoutINSB_IJSE_SE_SE_EEENSB_IJNSC_ILi0EEES11_S11_EEEEENSB_IJNSA_10UnderscoreES14_S14_EEEEENS7_6detail27Sm100ImplicitGemmTileTraitsINSA_20SM90_TMA_LOAD_IM2COLENSA_14ComposedLayoutINSA_7SwizzleILi1ELi4ELi3EEENSA_18smem_ptr_flag_bitsILi8EEENSZ_INSB_IJNSC_ILi8EEESJ_EEENSB_IJSJ_SE_EEEEEEEvEENS18_INSA_23SM90_TMA_LOAD_MULTICASTES1J_vEEEENS_8epilogue10collective18CollectiveEpilogueINS1O_23Sm100TmaWarpSpecializedILi2ELi2ELi32ELb0ELb0EEEJSL_NSB_IJNSZ_ISH_SE_EES1T_EEESM_NSB_IJNSB_IJllllEEESE_S11_EEESM_S1W_NS1O_6fusion15FusionCallbacksIS1S_NS1X_17LinearCombinationISM_fSM_fLNS_15FloatRoundStyleE2EEESL_S1U_JEEENSA_5SM1004TMEM4LOAD26SM100_TMEM_LOAD_16dp32b32xES19_NS1A_INS1B_ILi2ELi4ELi3EEES1E_NSZ_INSB_IJS1F_SH_EEENSB_IJSH_SE_EEEEEEENSA_39AutoVectorizingCopyWithAssumedAlignmentILi128EEENSA_21SM90_TMA_STORE_IM2COLES2B_S2D_S2D_EEEvvEEEEvNT_6ParamsE,"ax",@progbits
	.align	128
.text._ZN7cutlass13device_kernelINS_4conv6kernel13ConvUniversalINS1_16ConvProblemShapeILNS1_8OperatorE0ELi3EEENS1_10collective14CollectiveConvINS1_47MainloopSm100TmaUmmaWarpSpecializedImplicitGemmILS5_0ELi34ELi3ELi1ELi2EN4cute5tupleIJNSA_1CILi2EEENSC_ILi1EEESE_EEEEENSB_IJNSC_ILi64EEENSC_ILi128EEENSB_IJNSC_ILi32EEEEEEEEENS_12float_e4m3_tESM_NSA_8TiledMMAINSA_8MMA_AtomIJNSA_10MMA_TraitsINSA_19SM100_MMA_F8F6F4_SSEJSM_SM_fSH_SI_NSA_17integral_constantINSA_4UMMA5MajorELST_0EEESU_NSR_INSS_7ScaleInELSV_0EEESW_EEEEEENSA_6LayoutINSB_IJSE_SE_SE_EEENSB_IJNSC_ILi0EEES11_S11_EEEEENSB_IJNSA_10UnderscoreES14_S14_EEEEENS7_6detail27Sm100ImplicitGemmTileTraitsINSA_20SM90_TMA_LOAD_IM2COLENSA_14ComposedLayoutINSA_7SwizzleILi1ELi4ELi3EEENSA_18smem_ptr_flag_bitsILi8EEENSZ_INSB_IJNSC_ILi8EEESJ_EEENSB_IJSJ_SE_EEEEEEEvEENS18_INSA_23SM90_TMA_LOAD_MULTICASTES1J_vEEEENS_8epilogue10collective18CollectiveEpilogueINS1O_23Sm100TmaWarpSpecializedILi2ELi2ELi32ELb0ELb0EEEJSL_NSB_IJNSZ_ISH_SE_EES1T_EEESM_NSB_IJNSB_IJllllEEESE_S11_EEESM_S1W_NS1O_6fusion15FusionCallbacksIS1S_NS1X_17LinearCombinationISM_fSM_fLNS_15FloatRoundStyleE2EEESL_S1U_JEEENSA_5SM1004TMEM4LOAD26SM100_TMEM_LOAD_16dp32b32xES19_NS1A_INS1B_ILi2ELi4ELi3EEES1E_NSZ_INSB_IJS1F_SH_EEENSB_IJSH_SE_EEEEEEENSA_39AutoVectorizingCopyWithAssumedAlignmentILi128EEENSA_21SM90_TMA_STORE_IM2COLES2B_S2D_S2D_EEEvvEEEEvNT_6ParamsE:
        .type           _ZN7cutlass13device_kernelINS_4conv6kernel13ConvUniversalINS1_16ConvProblemShapeILNS1_8OperatorE0ELi3EEENS1_10collective14CollectiveConvINS1_47MainloopSm100TmaUmmaWarpSpecializedImplicitGemmILS5_0ELi34ELi3ELi1ELi2EN4cute5tupleIJNSA_1CILi2EEENSC_ILi1EEESE_EEEEENSB_IJNSC_ILi64EEENSC_ILi128EEENSB_IJNSC_ILi32EEEEEEEEENS_12float_e4m3_tESM_NSA_8TiledMMAINSA_8MMA_AtomIJNSA_10MMA_TraitsINSA_19SM100_MMA_F8F6F4_SSEJSM_SM_fSH_SI_NSA_17integral_constantINSA_4UMMA5MajorELST_0EEESU_NSR_INSS_7ScaleInELSV_0EEESW_EEEEEENSA_6LayoutINSB_IJSE_SE_SE_EEENSB_IJNSC_ILi0EEES11_S11_EEEEENSB_IJNSA_10UnderscoreES14_S14_EEEEENS7_6detail27Sm100ImplicitGemmTileTraitsINSA_20SM90_TMA_LOAD_IM2COLENSA_14ComposedLayoutINSA_7SwizzleILi1ELi4ELi3EEENSA_18smem_ptr_flag_bitsILi8EEENSZ_INSB_IJNSC_ILi8EEESJ_EEENSB_IJSJ_SE_EEEEEEEvEENS18_INSA_23SM90_TMA_LOAD_MULTICASTES1J_vEEEENS_8epilogue10collective18CollectiveEpilogueINS1O_23Sm100TmaWarpSpecializedILi2ELi2ELi32ELb0ELb0EEEJSL_NSB_IJNSZ_ISH_SE_EES1T_EEESM_NSB_IJNSB_IJllllEEESE_S11_EEESM_S1W_NS1O_6fusion15FusionCallbacksIS1S_NS1X_17LinearCombinationISM_fSM_fLNS_15FloatRoundStyleE2EEESL_S1U_JEEENSA_5SM1004TMEM4LOAD26SM100_TMEM_LOAD_16dp32b32xES19_NS1A_INS1B_ILi2ELi4ELi3EEES1E_NSZ_INSB_IJS1F_SH_EEENSB_IJSH_SE_EEEEEEENSA_39AutoVectorizingCopyWithAssumedAlignmentILi128EEENSA_21SM90_TMA_STORE_IM2COLES2B_S2D_S2D_EEEvvEEEEvNT_6ParamsE,@function
        .size           _ZN7cutlass13device_kernelINS_4conv6kernel13ConvUniversalINS1_16ConvProblemShapeILNS1_8OperatorE0ELi3EEENS1_10collective14CollectiveConvINS1_47MainloopSm100TmaUmmaWarpSpecializedImplicitGemmILS5_0ELi34ELi3ELi1ELi2EN4cute5tupleIJNSA_1CILi2EEENSC_ILi1EEESE_EEEEENSB_IJNSC_ILi64EEENSC_ILi128EEENSB_IJNSC_ILi32EEEEEEEEENS_12float_e4m3_tESM_NSA_8TiledMMAINSA_8MMA_AtomIJNSA_10MMA_TraitsINSA_19SM100_MMA_F8F6F4_SSEJSM_SM_fSH_SI_NSA_17integral_constantINSA_4UMMA5MajorELST_0EEESU_NSR_INSS_7ScaleInELSV_0EEESW_EEEEEENSA_6LayoutINSB_IJSE_SE_SE_EEENSB_IJNSC_ILi0EEES11_S11_EEEEENSB_IJNSA_10UnderscoreES14_S14_EEEEENS7_6detail27Sm100ImplicitGemmTileTraitsINSA_20SM90_TMA_LOAD_IM2COLENSA_14ComposedLayoutINSA_7SwizzleILi1ELi4ELi3EEENSA_18smem_ptr_flag_bitsILi8EEENSZ_INSB_IJNSC_ILi8EEESJ_EEENSB_IJSJ_SE_EEEEEEEvEENS18_INSA_23SM90_TMA_LOAD_MULTICASTES1J_vEEEENS_8epilogue10collective18CollectiveEpilogueINS1O_23Sm100TmaWarpSpecializedILi2ELi2ELi32ELb0ELb0EEEJSL_NSB_IJNSZ_ISH_SE_EES1T_EEESM_NSB_IJNSB_IJllllEEESE_S11_EEESM_S1W_NS1O_6fusion15FusionCallbacksIS1S_NS1X_17LinearCombinationISM_fSM_fLNS_15FloatRoundStyleE2EEESL_S1U_JEEENSA_5SM1004TMEM4LOAD26SM100_TMEM_LOAD_16dp32b32xES19_NS1A_INS1B_ILi2ELi4ELi3EEES1E_NSZ_INSB_IJS1F_SH_EEENSB_IJSH_SE_EEEEEEENSA_39AutoVectorizingCopyWithAssumedAlignmentILi128EEENSA_21SM90_TMA_STORE_IM2COLES2B_S2D_S2D_EEEvvEEEEvNT_6ParamsE,(.L_x_231 - _ZN7cutlass13device_kernelINS_4conv6kernel13ConvUniversalINS1_16ConvProblemShapeILNS1_8OperatorE0ELi3EEENS1_10collective14CollectiveConvINS1_47MainloopSm100TmaUmmaWarpSpecializedImplicitGemmILS5_0ELi34ELi3ELi1ELi2EN4cute5tupleIJNSA_1CILi2EEENSC_ILi1EEESE_EEEEENSB_IJNSC_ILi64EEENSC_ILi128EEENSB_IJNSC_ILi32EEEEEEEEENS_12float_e4m3_tESM_NSA_8TiledMMAINSA_8MMA_AtomIJNSA_10MMA_TraitsINSA_19SM100_MMA_F8F6F4_SSEJSM_SM_fSH_SI_NSA_17integral_constantINSA_4UMMA5MajorELST_0EEESU_NSR_INSS_7ScaleInELSV_0EEESW_EEEEEENSA_6LayoutINSB_IJSE_SE_SE_EEENSB_IJNSC_ILi0EEES11_S11_EEEEENSB_IJNSA_10UnderscoreES14_S14_EEEEENS7_6detail27Sm100ImplicitGemmTileTraitsINSA_20SM90_TMA_LOAD_IM2COLENSA_14ComposedLayoutINSA_7SwizzleILi1ELi4ELi3EEENSA_18smem_ptr_flag_bitsILi8EEENSZ_INSB_IJNSC_ILi8EEESJ_EEENSB_IJSJ_SE_EEEEEEEvEENS18_INSA_23SM90_TMA_LOAD_MULTICASTES1J_vEEEENS_8epilogue10collective18CollectiveEpilogueINS1O_23Sm100TmaWarpSpecializedILi2ELi2ELi32ELb0ELb0EEEJSL_NSB_IJNSZ_ISH_SE_EES1T_EEESM_NSB_IJNSB_IJllllEEESE_S11_EEESM_S1W_NS1O_6fusion15FusionCallbacksIS1S_NS1X_17LinearCombinationISM_fSM_fLNS_15FloatRoundStyleE2EEESL_S1U_JEEENSA_5SM1004TMEM4LOAD26SM100_TMEM_LOAD_16dp32b32xES19_NS1A_INS1B_ILi2ELi4ELi3EEES1E_NSZ_INSB_IJS1F_SH_EEENSB_IJSH_SE_EEEEEEENSA_39AutoVectorizingCopyWithAssumedAlignmentILi128EEENSA_21SM90_TMA_STORE_IM2COLES2B_S2D_S2D_EEEvvEEEEvNT_6ParamsE)
        .other          _ZN7cutlass13device_kernelINS_4conv6kernel13ConvUniversalINS1_16ConvProblemShapeILNS1_8OperatorE0ELi3EEENS1_10collective14CollectiveConvINS1_47MainloopSm100TmaUmmaWarpSpecializedImplicitGemmILS5_0ELi34ELi3ELi1ELi2EN4cute5tupleIJNSA_1CILi2EEENSC_ILi1EEESE_EEEEENSB_IJNSC_ILi64EEENSC_ILi128EEENSB_IJNSC_ILi32EEEEEEEEENS_12float_e4m3_tESM_NSA_8TiledMMAINSA_8MMA_AtomIJNSA_10MMA_TraitsINSA_19SM100_MMA_F8F6F4_SSEJSM_SM_fSH_SI_NSA_17integral_constantINSA_4UMMA5MajorELST_0EEESU_NSR_INSS_7ScaleInELSV_0EEESW_EEEEEENSA_6LayoutINSB_IJSE_SE_SE_EEENSB_IJNSC_ILi0EEES11_S11_EEEEENSB_IJNSA_10UnderscoreES14_S14_EEEEENS7_6detail27Sm100ImplicitGemmTileTraitsINSA_20SM90_TMA_LOAD_IM2COLENSA_14ComposedLayoutINSA_7SwizzleILi1ELi4ELi3EEENSA_18smem_ptr_flag_bitsILi8EEENSZ_INSB_IJNSC_ILi8EEESJ_EEENSB_IJSJ_SE_EEEEEEEvEENS18_INSA_23SM90_TMA_LOAD_MULTICASTES1J_vEEEENS_8epilogue10collective18CollectiveEpilogueINS1O_23Sm100TmaWarpSpecializedILi2ELi2ELi32ELb0ELb0EEEJSL_NSB_IJNSZ_ISH_SE_EES1T_EEESM_NSB_IJNSB_IJllllEEESE_S11_EEESM_S1W_NS1O_6fusion15FusionCallbacksIS1S_NS1X_17LinearCombinationISM_fSM_fLNS_15FloatRoundStyleE2EEESL_S1U_JEEENSA_5SM1004TMEM4LOAD26SM100_TMEM_LOAD_16dp32b32xES19_NS1A_INS1B_ILi2ELi4ELi3EEES1E_NSZ_INSB_IJS1F_SH_EEENSB_IJSH_SE_EEEEEEENSA_39AutoVectorizingCopyWithAssumedAlignmentILi128EEENSA_21SM90_TMA_STORE_IM2COLES2B_S2D_S2D_EEEvvEEEEvNT_6ParamsE,@"STO_CUDA_ENTRY STV_DEFAULT"
_ZN7cutlass13device_kernelINS_4conv6kernel13ConvUniversalINS1_16ConvProblemShapeILNS1_8OperatorE0ELi3EEENS1_10collective14CollectiveConvINS1_47MainloopSm100TmaUmmaWarpSpecializedImplicitGemmILS5_0ELi34ELi3ELi1ELi2EN4cute5tupleIJNSA_1CILi2EEENSC_ILi1EEESE_EEEEENSB_IJNSC_ILi64EEENSC_ILi128EEENSB_IJNSC_ILi32EEEEEEEEENS_12float_e4m3_tESM_NSA_8TiledMMAINSA_8MMA_AtomIJNSA_10MMA_TraitsINSA_19SM100_MMA_F8F6F4_SSEJSM_SM_fSH_SI_NSA_17integral_constantINSA_4UMMA5MajorELST_0EEESU_NSR_INSS_7ScaleInELSV_0EEESW_EEEEEENSA_6LayoutINSB_IJSE_SE_SE_EEENSB_IJNSC_ILi0EEES11_S11_EEEEENSB_IJNSA_10UnderscoreES14_S14_EEEEENS7_6detail27Sm100ImplicitGemmTileTraitsINSA_20SM90_TMA_LOAD_IM2COLENSA_14ComposedLayoutINSA_7SwizzleILi1ELi4ELi3EEENSA_18smem_ptr_flag_bitsILi8EEENSZ_INSB_IJNSC_ILi8EEESJ_EEENSB_IJSJ_SE_EEEEEEEvEENS18_INSA_23SM90_TMA_LOAD_MULTICASTES1J_vEEEENS_8epilogue10collective18CollectiveEpilogueINS1O_23Sm100TmaWarpSpecializedILi2ELi2ELi32ELb0ELb0EEEJSL_NSB_IJNSZ_ISH_SE_EES1T_EEESM_NSB_IJNSB_IJllllEEESE_S11_EEESM_S1W_NS1O_6fusion15FusionCallbacksIS1S_NS1X_17LinearCombinationISM_fSM_fLNS_15FloatRoundStyleE2EEESL_S1U_JEEENSA_5SM1004TMEM4LOAD26SM100_TMEM_LOAD_16dp32b32xES19_NS1A_INS1B_ILi2ELi4ELi3EEES1E_NSZ_INSB_IJS1F_SH_EEENSB_IJSH_SE_EEEEEEENSA_39AutoVectorizingCopyWithAssumedAlignmentILi128EEENSA_21SM90_TMA_STORE_IM2COLES2B_S2D_S2D_EEEvvEEEEvNT_6ParamsE:
[----:B------:R-:W1:Y:S01]  /*0000*/  LDC R1, c[0x0][0x37c] ;  /* 0x0000df00ff017b82 */ /* 0x000e620000000800 */
[----:B------:R-:W2:Y:S01]  /*0010*/  S2R R90, SR_TID.X ;  /* 0x00000000005a7919 */ /* 0x000ea20000002100 */
[----:B------:R-:W3:Y:S01]  /*0020*/  LDCU.64 UR8, c[0x0][0x990] ;  /* 0x00013200ff0877ac */ /* 0x000ee20008000a00 */
[----:B-1----:R-:W-:Y:S01]  /*0030*/  VIADD R1, R1, 0xfffffff8 ;  /* 0xfffffff801017836 */ /* 0x002fe20000000000 */
[----:B------:R-:W-:Y:S02]  /*0040*/  PRMT R92, RZ, 0x7610, R92 ;  /* 0x00007610ff5c7816 */ /* 0x000fe4000000005c */
[----:B------:R-:W-:Y:S01]  /*0050*/  ELECT P3, URZ, PT ;  /* 0x0000000000ff782f */ /* 0x000fe20003860000 */
[----:B---3--:R-:W-:-:S04]  /*0060*/  UISETP.NE.U32.AND UP0, UPT, UR8, URZ, UPT ;  /* 0x000000ff0800728c */ /* 0x008fc8000bf05070 */
[----:B------:R-:W-:Y:S01]  /*0070*/  UISETP.NE.AND.EX UP0, UPT, UR9, URZ, UPT, UP0 ;  /* 0x000000ff0900728c */ /* 0x000fe2000bf05300 */
[----:B--2---:R-:W-:-:S05]  /*0080*/  SHF.R.U32.HI R93, RZ, 0x5, R90 ;  /* 0x00000005ff5d7819 */ /* 0x004fca000001165a */
[----:B------:R-:W1:Y:S02]  /*0090*/  SHFL.IDX PT, R0, R93, RZ, 0x1f ;  /* 0x00001fff5d007589 */ /* 0x000e6400000e0000 */
[----:B-1----:R-:W-:Y:S01]  /*00a0*/  R2UR UR18, R0 ;  /* 0x00000000001272ca */ /* 0x002fe200000e0000 */
[----:B------:R-:W-:-:S14]  /*00b0*/  BRA.U UP0, `(.L_x_0) ;  /* 0x0000000100307547 */ /* 0x000fdc000b800000 */
[----:B------:R-:W1:Y:S02]  /*00c0*/  LDCU.64 UR4, c[0x0][0x988] ;  /* 0x00013100ff0477ac */ /* 0x000e640008000a00 */
[----:B-1----:R-:W-:-:S04]  /*00d0*/  UISETP.NE.U32.AND UP0, UPT, UR4, URZ, UPT ;  /* 0x000000ff0400728c */ /* 0x002fc8000bf05070 */
[----:B------:R-:W-:-:S09]  /*00e0*/  UISETP.NE.AND.EX UP0, UPT, UR5, URZ, UPT, UP0 ;  /* 0x000000ff0500728c */ /* 0x000fd2000bf05300 */
[----:B------:R-:W-:Y:S05]  /*00f0*/  BRA.U !UP0, `(.L_x_1) ;  /* 0x0000000108147547 */ /* 0x000fea000b800000 */
[----:B------:R-:W1:Y:S01]  /*0100*/  LDC.64 R2, c[0x0][0x988] ;  /* 0x00026200ff027b82 */ /* 0x000e620000000a00 */
[----:B------:R-:W1:Y:S02]  /*0110*/  LDCU.64 UR4, c[0x0][0x358] ;  /* 0x00006b00ff0477ac */ /* 0x000e640008000a00 */
[----:B-1----:R1:W5:Y:S01]  /*0120*/  LDG.E R41, desc[UR4][R2.64] ;  /* 0x0000000402297981 */ /* 0x002362000c1e1900 */
[----:B------:R-:W-:Y:S01]  /*0130*/  HFMA2 R92, -RZ, RZ, 0, 5.9604644775390625e-08 ;  /* 0x00000001ff5c7431 */ /* 0x000fe200000001ff */
[----:B------:R-:W-:Y:S05]  /*0140*/  BRA `(.L_x_0) ;  /* 0x00000000000c7947 */ /* 0x000fea0003800000 */
.L_x_1:
[----:B------:R-:W1:Y:S01]  /*0150*/  LDCU UR4, c[0x0][0x980] ;  /* 0x00013000ff0477ac */ /* 0x000e620008000800 */
[----:B------:R-:W-:Y:S01]  /*0160*/  HFMA2 R92, -RZ, RZ, 0, 5.9604644775390625e-08 ;  /* 0x00000001ff5c7431 */ /* 0x000fe200000001ff */
[----:B-1----:R-:W-:-:S07]  /*0170*/  MOV R41, UR4 ;  /* 0x0000000400297c02 */ /* 0x002fce0008000f00 */
.L_x_0:
[----:B------:R-:W2:Y:S02]  /*0180*/  LDCU.64 UR4, c[0x0][0x9b0] ;  /* 0x00013600ff0477ac */ /* 0x000ea40008000a00 */
[----:B--2---:R-:W-:-:S04]  /*0190*/  UISETP.NE.U32.AND UP0, UPT, UR4, URZ, UPT ;  /* 0x000000ff0400728c */ /* 0x004fc8000bf05070 */
[----:B------:R-:W-:-:S09]  /*01a0*/  UISETP.NE.AND.EX UP0, UPT, UR5, URZ, UPT, UP0 ;  /* 0x000000ff0500728c */ /* 0x000fd2000bf05300 */
[----:B------:R-:W-:Y:S05]  /*01b0*/  BRA.U UP0, `(.L_x_2) ;  /* 0x0000000100287547 */ /* 0x000fea000b800000 */
[----:B------:R-:W2:Y:S02]  /*01c0*/  LDCU.64 UR4, c[0x0][0x9a8] ;  /* 0x00013500ff0477ac */ /* 0x000ea40008000a00 */
[----:B--2---:R-:W-:-:S04]  /*01d0*/  UISETP.NE.U32.AND UP0, UPT, UR4, URZ, UPT ;  /* 0x000000ff0400728c */ /* 0x004fc8000bf05070 */
[----:B------:R-:W-:-:S09]  /*01e0*/  UISETP.NE.AND.EX UP0, UPT, UR5, URZ, UPT, UP0 ;  /* 0x000000ff0500728c */ /* 0x000fd2000bf05300 */
[----:B------:R-:W-:Y:S05]  /*01f0*/  BRA.U !UP0, `(.L_x_3) ;  /* 0x0000000108107547 */ /* 0x000fea000b800000 */
[----:B------:R-:W2:Y:S01]  /*0200*/  LDC.64 R38, c[0x0][0x9a8] ;  /* 0x00026a00ff267b82 */ /* 0x000ea20000000a00 */
[----:B------:R-:W2:Y:S02]  /*0210*/  LDCU.64 UR4, c[0x0][0x358] ;  /* 0x00006b00ff0477ac */ /* 0x000ea40008000a00 */
[----:B--2---:R2:W5:Y:S01]  /*0220*/  LDG.E R38, desc[UR4][R38.64] ;  /* 0x0000000426267981 */ /* 0x004562000c1e1900 */
[----:B------:R-:W-:Y:S05]  /*0230*/  BRA `(.L_x_2) ;  /* 0x0000000000087947 */ /* 0x000fea0003800000 */
.L_x_3:
[----:B------:R-:W2:Y:S02]  /*0240*/  LDCU UR4, c[0x0][0x9a0] ;  /* 0x00013400ff0477ac */ /* 0x000ea40008000800 */
[----:B--2---:R-:W-:Y:S02]  /*0250*/  MOV R38, UR4 ;  /* 0x0000000400267c02 */ /* 0x004fe40008000f00 */
.L_x_2:
[----:B------:R-:W-:Y:S01]  /*0260*/  IMAD.U32 R0, RZ, RZ, UR18 ;  /* 0x00000012ff007e24 */ /* 0x000fe2000f8e00ff */
[----:B------:R-:W-:Y:S04]  /*0270*/  BSSY.RECONVERGENT B0, `(.L_x_4) ;  /* 0x000000c000007945 */ /* 0x000fe80003800200 */
[C---:B------:R-:W-:Y:S02]  /*0280*/  ISETP.NE.OR P1, PT, R0.reuse, 0x1, !P3 ;  /* 0x000000010000780c */ /* 0x040fe40005f25670 */
[----:B------:R-:W-:-:S11]  /*0290*/  ISETP.NE.OR P0, PT, R0, 0x3, !P3 ;  /* 0x000000030000780c */ /* 0x000fd60005f05670 */
[----:B------:R-:W-:Y:S05]  /*02a0*/  @P1 BRA `(.L_x_5) ;  /* 0x0000000000201947 */ /* 0x000fea0003800000 */
[----:B------:R-:W3:Y:S02]  /*02b0*/  LDCU.64 UR4, c[0x0][0x348] ;  /* 0x00006900ff0477ac */ /* 0x000ee40008000a00 */
[----:B---3--:R-:W-:Y:S02]  /*02c0*/  UIADD3 UR6, UP1, UPT, UR4, 0x80, URZ ;  /* 0x0000008004067890 */ /* 0x008fe4000ff3e0ff */
[----:B------:R-:W-:Y:S02]  /*02d0*/  UIADD3 UR4, UP0, UPT, UR4, 0x200, URZ ;  /* 0x0000020004047890 */ /* 0x000fe4000ff1e0ff */
[----:B------:R-:W-:Y:S02]  /*02e0*/  UIADD3.X UR7, UPT, UPT, URZ, UR5, URZ, UP1, !UPT ;  /* 0x00000005ff077290 */ /* 0x000fe40008ffe4ff */
[----:B------:R-:W-:-:S07]  /*02f0*/  UIADD3.X UR5, UPT, UPT, URZ, UR5, URZ, UP0, !UPT ;  /* 0x00000005ff057290 */ /* 0x000fce00087fe4ff */
[----:B------:R3:W-:Y:S02]  /*0300*/  UTMACCTL.PF [UR6] ;  /* 0x00000000060079b9 */ /* 0x0007e40008040000 */
[----:B------:R3:W-:Y:S02]  /*0310*/  UTMACCTL.PF [UR4] ;  /* 0x00000000040079b9 */ /* 0x0007e40008040000 */
[----:B---3--:R-:W-:Y:S01]  /*0320*/  NOP ;  /* 0x0000000000007918 */ /* 0x008fe20000000000 */
.L_x_5:
[----:B------:R-:W-:Y:S05]  /*0330*/  BSYNC.RECONVERGENT B0 ;  /* 0x0000000000007941 */ /* 0x000fea0003800200 */
.L_x_4:
[----:B------:R-:W-:Y:S04]  /*0340*/  BSSY.RECONVERGENT B0, `(.L_x_6) ;  /* 0x000000a000007945 */ /* 0x000fe80003800200 */
        /* <DEDUP_REMOVED lines=9> */
.L_x_7:
[----:B------:R-:W-:Y:S05]  /*03e0*/  BSYNC.RECONVERGENT B0 ;  /* 0x0000000000007941 */ /* 0x000fea0003800200 */
.L_x_6:
[----:B------:R-:W3:Y:S01]  /*03f0*/  LDCU.64 UR4, c[0x0][0x988] ;  /* 0x00013100ff0477ac */ /* 0x000ee20008000a00 */
[----:B------:R-:W-:Y:S02]  /*0400*/  UISETP.EQ.U32.AND UP2, UPT, UR8, URZ, UPT ;  /* 0x000000ff0800728c */ /* 0x000fe4000bf42070 */
[----:B------:R-:W-:Y:S02]  /*0410*/  UPLOP3.LUT UP3, UPT, UPT, UPT, UPT, 0x80, 0x8 ;  /* 0x000000000008789c */ /* 0x000fe40003f6f070 */
[----:B---3--:R-:W-:-:S04]  /*0420*/  UISETP.NE.U32.AND UP0, UPT, UR4, URZ, UPT ;  /* 0x000000ff0400728c */ /* 0x008fc8000bf05070 */
[----:B------:R-:W-:-:S04]  /*0430*/  UISETP.NE.AND.EX UP1, UPT, UR5, URZ, UPT, UP0 ;  /* 0x000000ff0500728c */ /* 0x000fc8000bf25300 */
[----:B------:R-:W-:-:S04]  /*0440*/  UISETP.EQ.OR.EX UP4, UPT, UR9, URZ, !UP1, UP2 ;  /* 0x000000ff0900728c */ /* 0x000fc8000cf82720 */
[----:B------:R-:W-:-:S06]  /*0450*/  UP2UR UR4, UPR, URZ, 0x10 ;  /* 0x00000010ff047883 */ /* 0x000fcc0008000000 */
[----:B------:R-:W-:Y:S01]  /*0460*/  MOV R101, UR4 ;  /* 0x0000000400657c02 */ /* 0x000fe20008000f00 */
[----:B------:R-:W-:Y:S06]  /*0470*/  BRA.U !UP4, `(.L_x_8) ;  /* 0x000000010c207547 */ /* 0x000fec000b800000 */
[----:B------:R-:W-:Y:S01]  /*0480*/  UISETP.NE.U32.AND UP2, UPT, UR8, URZ, UPT ;  /* 0x000000ff0800728c */ /* 0x000fe2000bf45070 */
[----:B-----5:R-:W-:Y:S01]  /*0490*/  FSETP.NEU.AND P0, PT, R41, RZ, PT ;  /* 0x000000ff2900720b */ /* 0x020fe20003f0d000 */
[----:B------:R-:W-:Y:S02]  /*04a0*/  USEL UR4, URZ, 0xffffffff, UP1 ;  /* 0xffffffffff047887 */ /* 0x000fe40008800000 */
[----:B------:R-:W-:-:S10]  /*04b0*/  UISETP.NE.AND.EX UP2, UPT, UR9, URZ, UPT, UP2 ;  /* 0x000000ff0900728c */ /* 0x000fd4000bf45320 */
[----:B------:R-:W-:Y:S01]  /*04c0*/  VOTEU.ANY UP0, P0 ;  /* 0x0000000000ff7886 */ /* 0x000fe20000000100 */
[----:B------:R-:W-:-:S04]  /*04d0*/  @!UP2 USEL UR4, URZ, 0xffffffff, UP0 ;  /* 0xffffffffff04a887 */ /* 0x000fc80008000000 */
[----:B------:R-:W-:-:S04]  /*04e0*/  ULOP3.LUT UR4, UR4, 0x1, URZ, 0xc0, !UPT ;  /* 0x0000000104047892 */ /* 0x000fc8000f8ec0ff */
[----:B------:R-:W-:-:S11]  /*04f0*/  UISETP.NE.U32.AND UP3, UPT, UR4, 0x1, UPT ;  /* 0x000000010400788c */ /* 0x000fd6000bf65070 */
.L_x_8:
[----:B-1----:R-:W1:Y:S02]  /*0500*/  SHFL.IDX PT, R2, R93, RZ, 0x1f ;  /* 0x00001fff5d027589 */ /* 0x002e6400000e0000 */
[----:B-1----:R-:W-:-:S13]  /*0510*/  ISETP.NE.AND P0, PT, R2, RZ, PT ;  /* 0x000000ff0200720c */ /* 0x002fda0003f05270 */
[----:B------:R-:W-:Y:S05]  /*0520*/  @P0 BRA `(.L_x_9) ;  /* 0x0000000400540947 */ /* 0x000fea0003800000 */
[----:B------:R-:W-:Y:S01]  /*0530*/  ELECT P0, URZ, PT ;  /* 0x0000000000ff782f */ /* 0x000fe20003800000 */
[----:B------:R-:W-:-:S12]  /*0540*/  BSSY.RECONVERGENT B0, `(.L_x_9) ;  /* 0x0000053000007945 */ /* 0x000fd80003800200 */
[----:B------:R-:W-:Y:S05]  /*0550*/  @!P0 BRA `(.L_x_10) ;  /* 0x0000000400448947 */ /* 0x000fea0003800000 */
[----:B------:R-:W1:Y:S01]  /*0560*/  S2UR UR4, SR_CgaCtaId ;  /* 0x00000000000479c3 */ /* 0x000e620000008800 */
[----:B------:R-:W-:Y:S01]  /*0570*/  UMOV UR5, 0x400 ;  /* 0x0000040000057882 */ /* 0x000fe20000000000 */
[----:B------:R-:W-:Y:S01]  /*0580*/  UMOV UR8, 0x1 ;  /* 0x0000000100087882 */ /* 0x000fe20000000000 */
[----:B------:R-:W-:Y:S01]  /*0590*/  UMOV UR6, 0x2 ;  /* 0x0000000200067882 */ /* 0x000fe20000000000 */
[----:B------:R-:W-:-:S04]  /*05a0*/  UIADD3 UR8, UPT, UPT, -UR8, 0x100000, URZ ;  /* 0x0010000008087890 */ /* 0x000fc8000fffe1ff */
[----:B------:R-:W-:Y:S02]  /*05b0*/  USHF.L.U32 UR9, UR8, 0xb, URZ ;  /* 0x0000000b08097899 */ /* 0x000fe400080006ff */
[----:B------:R-:W-:Y:S02]  /*05c0*/  USHF.L.U32 UR8, UR8, 0x1, URZ ;  /* 0x0000000108087899 */ /* 0x000fe400080006ff */
[----:B------:R-:W-:-:S04]  /*05d0*/  UIADD3 UR6, UPT, UPT, -UR6, 0x100000, URZ ;  /* 0x0010000006067890 */ /* 0x000fc8000fffe1ff */
[----:B------:R-:W-:Y:S02]  /*05e0*/  USHF.L.U32 UR7, UR6, 0xb, URZ ;  /* 0x0000000b06077899 */ /* 0x000fe400080006ff */
[----:B------:R-:W-:Y:S02]  /*05f0*/  USHF.L.U32 UR6, UR6, 0x1, URZ ;  /* 0x0000000106067899 */ /* 0x000fe400080006ff */
[----:B-1----:R-:W-:Y:S01]  /*0600*/  ULEA UR4, UR4, UR5, 0x18 ;  /* 0x0000000504047291 */ /* 0x002fe2000f8ec0ff */
[----:B------:R-:W1:Y:S11]  /*0610*/  FENCE.VIEW.ASYNC.S ;  /* 0x00000000000073c6 */ /* 0x000e760000000000 */
[----:B-1----:R1:W3:Y:S01]  /*0620*/  SYNCS.EXCH.64 URZ, [UR4], UR8 ;  /* 0x0000000804ff75b2 */ /* 0x0022e20008000100 */
[----:B------:R1:W4:Y:S01]  /*0630*/  SYNCS.EXCH.64 URZ, [UR4+0x110], UR6 ;  /* 0x0001100604ff75b2 */ /* 0x0003220008000100 */
[----:B------:R1:W1:Y:S01]  /*0640*/  SYNCS.EXCH.64 URZ, [UR4+0x8], UR8 ;  /* 0x0000080804ff75b2 */ /* 0x0002620008000100 */
        /* <DEDUP_REMOVED lines=65> */
[----:B---34-:R-:W-:Y:S01]  /*0a60*/  NOP ;  /* 0x0000000000007918 */ /* 0x018fe20000000000 */
.L_x_10:
[----:B-1----:R-:W-:Y:S05]  /*0a70*/  BSYNC.RECONVERGENT B0 ;  /* 0x0000000000007941 */ /* 0x002fea0003800200 */
.L_x_9:
[----:B------:R-:W1:Y:S01]  /*0a80*/  SHFL.IDX PT, R2, R93, RZ, 0x1f ;  /* 0x00001fff5d027589 */ /* 0x000e6200000e0000 */
[----:B------:R-:W-:Y:S01]  /*0a90*/  NOP ;  /* 0x0000000000007918 */ /* 0x000fe20000000000 */
[----:B-1----:R-:W-:-:S13]  /*0aa0*/  ISETP.NE.AND P0, PT, R2, 0x1, PT ;  /* 0x000000010200780c */ /* 0x002fda0003f05270 */
[----:B------:R-:W-:Y:S05]  /*0ab0*/  @P0 BRA `(.L_x_11) ;  /* 0x0000000000480947 */ /* 0x000fea0003800000 */
        /* <DEDUP_REMOVED lines=9> */
[----:B------:R-:W-:Y:S01]  /*0b50*/  USHF.L.U32 UR6, UR6, 0x1, URZ ;  /* 0x0000000106067899 */ /* 0x000fe200080006ff */
[----:B------:R-:W-:Y:S01]  /*0b60*/  ELECT P0, URZ, PT ;  /* 0x0000000000ff782f */ /* 0x000fe20003800000 */
[----:B-1----:R-:W-:Y:S01]  /*0b70*/  ULEA UR4, UR4, UR5, 0x18 ;  /* 0x0000000504047291 */ /* 0x002fe2000f8ec0ff */
[----:B------:R-:W1:Y:S11]  /*0b80*/  FENCE.VIEW.ASYNC.S ;  /* 0x00000000000073c6 */ /* 0x000e760000000000 */
[----:B-1----:R1:W3:Y:S01]  /*0b90*/  SYNCS.EXCH.64 URZ, [UR4+0x220], UR8 ;  /* 0x0002200804ff75b2 */ /* 0x0022e20008000100 */
[----:B------:R1:W4:Y:S01]  /*0ba0*/  SYNCS.EXCH.64 URZ, [UR4+0x230], UR6 ;  /* 0x0002300604ff75b2 */ /* 0x0003220008000100 */
[----:B------:R1:W1:Y:S01]  /*0bb0*/  SYNCS.EXCH.64 URZ, [UR4+0x228], UR8 ;  /* 0x0002280804ff75b2 */ /* 0x0002620008000100 */
[----:B------:R1:W1:Y:S01]  /*0bc0*/  SYNCS.EXCH.64 URZ, [UR4+0x238], UR6 ;  /* 0x0002380604ff75b2 */ /* 0x0002620008000100 */
[----:B------:R-:W-:Y:S01]  /*0bd0*/  NOP ;  /* 0x0000000000007918 */ /* 0x000fe20000000000 */
.L_x_11:
[----:B------:R-:W2:Y:S01]  /*0be0*/  SHFL.IDX PT, R2, R93, RZ, 0x1f ;  /* 0x00001fff5d027589 */ /* 0x000ea200000e0000 */
[----:B------:R-:W-:Y:S01]  /*0bf0*/  NOP ;  /* 0x0000000000007918 */ /* 0x000fe20000000000 */
[----:B--2---:R-:W-:-:S13]  /*0c00*/  ISETP.NE.AND P0, PT, R2, 0x3, PT ;  /* 0x000000030200780c */ /* 0x004fda0003f05270 */
[----:B------:R-:W-:Y:S05]  /*0c10*/  @P0 BRA `(.L_x_12) ;  /* 0x0000000000300947 */ /* 0x000fea0003800000 */
[----:B-1----:R-:W1:Y:S01]  /*0c20*/  S2UR UR4, SR_CgaCtaId ;  /* 0x00000000000479c3 */ /* 0x002e620000008800 */
[----:B------:R-:W-:Y:S01]  /*0c30*/  UMOV UR6, 0x400 ;  /* 0x0000040000067882 */ /* 0x000fe20000000000 */
[----:B------:R-:W-:Y:S01]  /*0c40*/  UMOV UR5, 0x20 ;  /* 0x0000002000057882 */ /* 0x000fe20000000000 */
[----:B------:R-:W-:Y:S01]  /*0c50*/  ELECT P0, URZ, PT ;  /* 0x0000000000ff782f */ /* 0x000fe20003800000 */
[----:B-1----:R-:W-:Y:S02]  /*0c60*/  ULEA UR6, UR4, UR6, 0x18 ;  /* 0x0000000604067291 */ /* 0x002fe4000f8ec0ff */
[----:B------:R-:W-:-:S04]  /*0c70*/  UIADD3 UR4, UPT, UPT, -UR5, 0x100000, URZ ;  /* 0x0010000005047890 */ /* 0x000fc8000fffe1ff */
[----:B------:R-:W-:Y:S02]  /*0c80*/  USHF.L.U32 UR5, UR4, 0xb, URZ ;  /* 0x0000000b04057899 */ /* 0x000fe400080006ff */
[----:B------:R-:W-:Y:S01]  /*0c90*/  USHF.L.U32 UR4, UR4, 0x1, URZ ;  /* 0x0000000104047899 */ /* 0x000fe200080006ff */
[----:B------:R-:W1:Y:S11]  /*0ca0*/  FENCE.VIEW.ASYNC.S ;  /* 0x00000000000073c6 */ /* 0x000e760000000000 */
[----:B-1----:R2:W1:Y:S01]  /*0cb0*/  SYNCS.EXCH.64 URZ, [UR6+0x240], UR4 ;  /* 0x0002400406ff75b2 */ /* 0x0024620008000100 */
[----:B------:R2:W1:Y:S02]  /*0cc0*/  SYNCS.EXCH.64 URZ, [UR6+0x248], UR4 ;  /* 0x0002480406ff75b2 */ /* 0x0004640008000100 */
[----:B--2---:R-:W-:Y:S01]  /*0cd0*/  NOP ;  /* 0x0000000000007918 */ /* 0x004fe20000000000 */
.L_x_12:
[----:B------:R-:W2:Y:S01]  /*0ce0*/  SHFL.IDX PT, R2, R93, RZ, 0x1f ;  /* 0x00001fff5d027589 */ /* 0x000ea200000e0000 */
[----:B------:R-:W-:Y:S01]  /*0cf0*/  NOP ;  /* 0x0000000000007918 */ /* 0x000fe20000000000 */
[----:B--2---:R-:W-:-:S13]  /*0d00*/  ISETP.NE.AND P0, PT, R2, 0x4, PT ;  /* 0x000000040200780c */ /* 0x004fda0003f05270 */
[----:B------:R-:W-:Y:S05]  /*0d10*/  @P0 BRA `(.L_x_13) ;  /* 0x0000000000440947 */ /* 0x000fea0003800000 */
[----:B-1----:R-:W1:Y:S01]  /*0d20*/  S2UR UR6, SR_CgaCtaId ;  /* 0x00000000000679c3 */ /* 0x002e620000008800 */
[----:B------:R-:W-:Y:S01]  /*0d30*/  UMOV UR4, 0x1e0 ;  /* 0x000001e000047882 */ /* 0x000fe20000000000 */
[----:B------:R-:W-:Y:S01]  /*0d40*/  UMOV UR5, 0x400 ;  /* 0x0000040000057882 */ /* 0x000fe20000000000 */
[----:B------:R-:W-:Y:S01]  /*0d50*/  USEL UR4, UR4, 0x1a0, UP3 ;  /* 0x000001a004047887 */ /* 0x000fe20009800000 */
[----:B------:R-:W-:Y:S01]  /*0d60*/  UMOV UR8, 0x1 ;  /* 0x0000000100087882 */ /* 0x000fe20000000000 */
[----:B------:R-:W-:Y:S01]  /*0d70*/  ELECT P0, URZ, PT ;  /* 0x0000000000ff782f */ /* 0x000fe20003800000 */
[----:B------:R-:W-:-:S04]  /*0d80*/  UIADD3 UR8, UPT, UPT, -UR8, 0x100000, URZ ;  /* 0x0010000008087890 */ /* 0x000fc8000fffe1ff */
[----:B------:R-:W-:Y:S02]  /*0d90*/  USHF.L.U32 UR9, UR8, 0xb, URZ ;  /* 0x0000000b08097899 */ /* 0x000fe400080006ff */
[----:B------:R-:W-:Y:S02]  /*0da0*/  USHF.L.U32 UR8, UR8, 0x1, URZ ;  /* 0x0000000108087899 */ /* 0x000fe400080006ff */
[----:B-1----:R-:W-:Y:S02]  /*0db0*/  ULEA UR6, UR6, UR5, 0x18 ;  /* 0x0000000506067291 */ /* 0x002fe4000f8ec0ff */
[----:B------:R-:W-:-:S04]  /*0dc0*/  UIADD3 UR4, UPT, UPT, -UR4, 0x100000, URZ ;  /* 0x0010000004047890 */ /* 0x000fc8000fffe1ff */
[----:B------:R-:W-:Y:S02]  /*0dd0*/  USHF.L.U32 UR5, UR4, 0xb, URZ ;  /* 0x0000000b04057899 */ /* 0x000fe400080006ff */
[----:B------:R-:W-:Y:S01]  /*0de0*/  USHF.L.U32 UR4, UR4, 0x1, URZ ;  /* 0x0000000104047899 */ /* 0x000fe200080006ff */
[----:B------:R-:W1:Y:S03]  /*0df0*/  FENCE.VIEW.ASYNC.S ;  /* 0x00000000000073c6 */ /* 0x000e660000000000 */
[----:B-1----:R2:W1:Y:S08]  /*0e00*/  SYNCS.EXCH.64 URZ, [UR6+0x250], UR8 ;  /* 0x0002500806ff75b2 */ /* 0x0024700008000100 */
[----:B------:R2:W1:Y:S02]  /*0e10*/  SYNCS.EXCH.64 URZ, [UR6+0x258], UR4 ;  /* 0x0002580406ff75b2 */ /* 0x0004640008000100 */
[----:B--2---:R-:W-:Y:S01]  /*0e20*/  NOP ;  /* 0x0000000000007918 */ /* 0x004fe20000000000 */
.L_x_13:
[----:B------:R-:W2:Y:S01]  /*0e30*/  SHFL.IDX PT, R2, R93, RZ, 0x1f ;  /* 0x00001fff5d027589 */ /* 0x000ea200000e0000 */
[----:B------:R-:W-:Y:S01]  /*0e40*/  NOP ;  /* 0x0000000000007918 */ /* 0x000fe20000000000 */
[----:B--2---:R-:W-:-:S13]  /*0e50*/  ISETP.NE.AND P0, PT, R2, 0x5, PT ;  /* 0x000000050200780c */ /* 0x004fda0003f05270 */
[----:B------:R-:W-:Y:S05]  /*0e60*/  @P0 BRA `(.L_x_14) ;  /* 0x0000000000480947 */ /* 0x000fea0003800000 */
[----:B------:R-:W2:Y:S01]  /*0e70*/  S2UR UR5, SR_CgaCtaId ;  /* 0x00000000000579c3 */ /* 0x000ea20000008800 */
[----:B-1----:R-:W-:Y:S01]  /*0e80*/  UMOV UR4, 0x400 ;  /* 0x0000040000047882 */ /* 0x002fe20000000000 */
        /* <DEDUP_REMOVED lines=9> */
[----:B--2---:R-:W-:Y:S01]  /*0f20*/  ULEA UR4, UR5, UR4, 0x18 ;  /* 0x0000000405047291 */ /* 0x004fe2000f8ec0ff */
[----:B------:R-:W1:Y:S11]  /*0f30*/  FENCE.VIEW.ASYNC.S ;  /* 0x00000000000073c6 */ /* 0x000e760000000000 */
[----:B-1----:R2:W1:Y:S01]  /*0f40*/  SYNCS.EXCH.64 URZ, [UR4+0x260], UR8 ;  /* 0x0002600804ff75b2 */ /* 0x0024620008000100 */
[----:B------:R2:W1:Y:S01]  /*0f50*/  SYNCS.EXCH.64 URZ, [UR4+0x270], UR6 ;  /* 0x0002700604ff75b2 */ /* 0x0004620008000100 */
[----:B------:R2:W1:Y:S01]  /*0f60*/  SYNCS.EXCH.64 URZ, [UR4+0x268], UR8 ;  /* 0x0002680804ff75b2 */ /* 0x0004620008000100 */
[----:B------:R2:W1:Y:S02]  /*0f70*/  SYNCS.EXCH.64 URZ, [UR4+0x278], UR6 ;  /* 0x0002780604ff75b2 */ /* 0x0004640008000100 */
[----:B--2---:R-:W-:Y:S01]  /*0f80*/  NOP ;  /* 0x0000000000007918 */ /* 0x004fe20000000000 */
.L_x_14:
[----:B-1----:R-:W1:Y:S01]  /*0f90*/  LDCU UR4, c[0x0][0x36c] ;  /* 0x00006d80ff0477ac */ /* 0x002e620008000800 */
[----:B------:R-:W-:Y:S01]  /*0fa0*/  ISETP.NE.OR P3, PT, R0, 0x2, !P3 ;  /* 0x000000020000780c */ /* 0x000fe20005f65670 */
[----:B------:R-:W-:Y:S01]  /*0fb0*/  NOP ;  /* 0x0000000000007918 */ /* 0x000fe20000000000 */
[----:B------:R-:W-:Y:S01]  /*0fc0*/  LOP3.LUT R2, R90, 0x1f, RZ, 0xc0, !PT ;  /* 0x0000001f5a027812 */ /* 0x000fe200078ec0ff */
[----:B------:R-:W-:Y:S02]  /*0fd0*/  UISETP.NE.AND UP4, UPT, UR18, 0x2, UPT ;  /* 0x000000021200788c */ /* 0x000fe4000bf85270 */
[----:B------:R-:W-:Y:S02]  /*0fe0*/  UISETP.NE.AND UP5, UPT, UR18, URZ, UPT ;  /* 0x000000ff1200728c */ /* 0x000fe4000bfa5270 */
[----:B-1----:R-:W-:-:S09]  /*0ff0*/  UISETP.EQ.U32.AND UP6, UPT, UR4, 0x1, UPT ;  /* 0x000000010400788c */ /* 0x002fd2000bfc2070 */
[----:B------:R-:W-:Y:S05]  /*1000*/  BRA.U !UP6, `(.L_x_15) ;  /* 0x000000010e087547 */ /* 0x000fea000b800000 */
[----:B---34-:R-:W-:Y:S01]  /*1010*/  UCGABAR_ARV ;  /* 0x00000000000079c7 */ /* 0x018fe20008000000 */
[----:B------:R-:W-:Y:S05]  /*1020*/  BRA `(.L_x_16) ;  /* 0x0000000000047947 */ /* 0x000fea0003800000 */
.L_x_15:
[----:B---34-:R-:W-:Y:S01]  /*1030*/  NOP ;  /* 0x0000000000007918 */ /* 0x018fe20000000000 */
.L_x_16:
[----:B------:R-:W1:Y:S01]  /*1040*/  S2UR UR52, SR_CTAID.X ;  /* 0x00000000003479c3 */ /* 0x000e620000002500 */
[----:B------:R-:W-:-:S05]  /*1050*/  CS2R.32 R100, SR_CgaSize ;  /* 0x0000000000647805 */ /* 0x000fca0000008a00 */
[----:B------:R-:W-:-:S05]  /*1060*/  IMAD R100, R100, -0xa0, RZ ;  /* 0xffffff6064647824 */ /* 0x000fca00078e02ff */
[----:B------:R-:W-:-:S14]  /*1070*/  R2UR UR5, R100 ;  /* 0x00000000640572ca */ /* 0x000fdc00000e0000 */
[----:B------:R-:W2:Y:S01]  /*1080*/  LDCU UR5, c[0x0][UR5+0x2b0] ;  /* 0x00005600050577ac */ /* 0x000ea20008000800 */
[----:B------:R-:W-:-:S05]  /*1090*/  CS2R.32 R100, SR_CgaSize ;  /* 0x0000000000647805 */ /* 0x000fca0000008a00 */
[----:B------:R-:W-:-:S05]  /*10a0*/  IMAD R100, R100, -0xa0, RZ ;  /* 0xffffff6064647824 */ /* 0x000fca00078e02ff */
[----:B------:R-:W-:-:S14]  /*10b0*/  R2UR UR4, R100 ;  /* 0x00000000640472ca */ /* 0x000fdc00000e0000 */
[----:B------:R-:W3:Y:S01]  /*10c0*/  LDCU UR4, c[0x0][UR4+0x2b4] ;  /* 0x00005680040477ac */ /* 0x000ee20008000800 */
[----:B------:R-:W4:Y:S01]  /*10d0*/  S2UR UR24, SR_CTAID.Y ;  /* 0x00000000001879c3 */ /* 0x000f220000002600 */
[----:B------:R-:W-:-:S05]  /*10e0*/  CS2R.32 R100, SR_CgaSize ;  /* 0x0000000000647805 */ /* 0x000fca0000008a00 */
[----:B------:R-:W-:-:S05]  /*10f0*/  IMAD R100, R100, -0xa0, RZ ;  /* 0xffffff6064647824 */ /* 0x000fca00078e02ff */
[----:B------:R-:W-:-:S14]  /*1100*/  R2UR UR7, R100 ;  /* 0x00000000640772ca */ /* 0x000fdc00000e0000 */
[----:B------:R-:W3:Y:S01]  /*1110*/  LDCU UR7, c[0x0][UR7+0x2a0] ;  /* 0x00005400070777ac */ /* 0x000ee20008000800 */
[----:B------:R-:W-:-:S05]  /*1120*/  CS2R.32 R100, SR_CgaSize ;  /* 0x0000000000647805 */ /* 0x000fca0000008a00 */
[----:B------:R-:W-:-:S05]  /*1130*/  IMAD R100, R100, -0xa0, RZ ;  /* 0xffffff6064647824 */ /* 0x000fca00078e02ff */
[----:B------:R-:W-:-:S14]  /*1140*/  R2UR UR8, R100 ;  /* 0x00000000640872ca */ /* 0x000fdc00000e0000 */
[----:B------:R-:W3:Y:S01]  /*1150*/  LDCU UR8, c[0x0][UR8+0x2a4] ;  /* 0x00005480080877ac */ /* 0x000ee20008000800 */
[----:B------:R-:W3:Y:S01]  /*1160*/  S2UR UR9, SR_CgaCtaId ;  /* 0x00000000000979c3 */ /* 0x000ee20000008800 */
[----:B------:R-:W3:Y:S01]  /*1170*/  LDCU UR19, c[0x0][0xc24] ;  /* 0x00018480ff1377ac */ /* 0x000ee20008000800 */
[----:B------:R-:W3:Y:S01]  /*1180*/  LDCU UR39, c[0x0][0xc24] ;  /* 0x00018480ff2777ac */ /* 0x000ee20008000800 */
[----:B-1----:R-:W-:Y:S01]  /*1190*/  I2FP.F32.U32 R3, UR52 ;  /* 0x0000003400037c45 */ /* 0x002fe20008201000 */
[----:B------:R-:W1:Y:S04]  /*11a0*/  LDCU UR22, c[0x0][0xc30] ;  /* 0x00018600ff1677ac */ /* 0x000e680008000800 */
[----:B--2---:R-:W-:Y:S01]  /*11b0*/  FMUL R3, R3, UR5 ;  /* 0x0000000503037c20 */ /* 0x004fe20008400000 */
[----:B----4-:R-:W-:-:S05]  /*11c0*/  I2FP.F32.U32 R0, UR24 ;  /* 0x0000001800007c45 */ /* 0x010fca0008201000 */
[----:B------:R-:W2:Y:S01]  /*11d0*/  F2I.U32.TRUNC.NTZ R3, R3 ;  /* 0x0000000300037305 */ /* 0x000ea2000020f000 */
[----:B---3--:R-:W-:Y:S01]  /*11e0*/  FMUL R0, R0, UR4 ;  /* 0x0000000400007c20 */ /* 0x008fe20008400000 */
[----:B------:R-:W-:-:S06]  /*11f0*/  USHF.L.U32 UR45, UR9, 0xb, URZ ;  /* 0x0000000b092d7899 */ /* 0x000fcc00080006ff */
[----:B------:R-:W3:Y:S01]  /*1200*/  F2I.U32.TRUNC.NTZ R0, R0 ;  /* 0x0000000000007305 */ /* 0x000ee2000020f000 */
[----:B------:R-:W-:Y:S01]  /*1210*/  ULOP3.LUT UR45, UR45, 0x800, URZ, 0xc0, !UPT ;  /* 0x000008002d2d7892 */ /* 0x000fe2000f8ec0ff */
[----:B--2---:R-:W-:Y:S02]  /*1220*/  R2UR UR4, R3 ;  /* 0x00000000030472ca */ /* 0x004fe400000e0000 */
[----:B---3--:R-:W-:Y:S02]  /*1230*/  R2UR UR6, R0 ;  /* 0x00000000000672ca */ /* 0x008fe400000e0000 */
[----:B------:R-:W-:-:S09]  /*1240*/  PRMT R0, RZ, 0x7610, R0 ;  /* 0x00007610ff007816 */ /* 0x000fd20000000000 */
[----:B------:R-:W-:-:S04]  /*1250*/  UIADD3 UR5, UPT, UPT, -UR4, URZ, URZ ;  /* 0x000000ff04057290 */ /* 0x000fc8000fffe1ff */
[----:B------:R-:W-:Y:S02]  /*1260*/  UIMAD UR5, UR7, UR5, UR52 ;  /* 0x00000005070572a4 */ /* 0x000fe4000f8e0234 */
[----:B------:R-:W-:-:S04]  /*1270*/  UIADD3 UR4, UPT, UPT, -UR6, URZ, URZ ;  /* 0x000000ff06047290 */ /* 0x000fc8000fffe1ff */
[----:B------:R-:W-:Y:S01]  /*1280*/  IMAD.U32 R100, RZ, RZ, UR5 ;  /* 0x00000005ff647e24 */ /* 0x000fe2000f8e00ff */
[----:B------:R-:W-:-:S06]  /*1290*/  UIMAD UR4, UR8, UR4, UR24 ;  /* 0x00000004080472a4 */ /* 0x000fcc000f8e0218 */
[----:B------:R-:W-:Y:S01]  /*12a0*/  IMAD.U32 R99, RZ, RZ, UR4 ;  /* 0x00000004ff637e24 */ /* 0x000fe2000f8e00ff */
[----:B-1----:R-:W-:Y:S06]  /*12b0*/  BRA.U UP5, `(.L_x_17) ;  /* 0x00000001052c7547 */ /* 0x002fec000b800000 */
[----:B------:R-:W-:Y:S02]  /*12c0*/  R2UR UR4, R99 ;  /* 0x00000000630472ca */ /* 0x000fe400000e0000 */
[----:B------:R-:W-:-:S11]  /*12d0*/  R2UR UR6, R100 ;  /* 0x00000000640672ca */ /* 0x000fd600000e0000 */
[----:B------:R-:W-:-:S04]  /*12e0*/  UISETP.NE.AND UP0, UPT, UR4, URZ, UPT ;  /* 0x000000ff0400728c */ /* 0x000fc8000bf05270 */
[----:B------:R-:W-:-:S04]  /*12f0*/  UISETP.EQ.OR UP0, UPT, UR6, URZ, !UP0 ;  /* 0x000000ff0600728c */ /* 0x000fc8000c702670 */
[----:B------:R-:W-:Y:S02]  /*1300*/  USEL UR5, URZ, 0x1, !UP0 ;  /* 0x00000001ff057887 */ /* 0x000fe4000c000000 */
[----:B------:R-:W-:-:S04]  /*1310*/  UISETP.NE.AND UP0, UPT, UR4, URZ, UPT ;  /* 0x000000ff0400728c */ /* 0x000fc8000bf05270 */
[----:B------:R-:W-:Y:S02]  /*1320*/  USEL UR4, URZ, 0x2, UP0 ;  /* 0x00000002ff047887 */ /* 0x000fe40008000000 */
[----:B------:R-:W-:-:S04]  /*1330*/  UISETP.NE.AND UP0, UPT, UR6, 0x1, UPT ;  /* 0x000000010600788c */ /* 0x000fc8000bf05270 */
[----:B------:R-:W-:-:S04]  /*1340*/  USEL UR4, UR4, 0x2, UP0 ;  /* 0x0000000204047887 */ /* 0x000fc80008000000 */
[----:B------:R-:W-:-:S06]  /*1350*/  UIADD3 UR4, UPT, UPT, UR5, UR4, URZ ;  /* 0x0000000405047290 */ /* 0x000fcc000fffe0ff */
[----:B------:R-:W-:-:S07]  /*1360*/  IMAD.U32 R0, RZ, RZ, UR4 ;  /* 0x00000004ff007e24 */ /* 0x000fce000f8e00ff */
.L_x_17:
[----:B------:R-:W1:Y:S01]  /*1370*/  S2UR UR50, SR_CTAID.Z ;  /* 0x00000000003279c3 */ /* 0x000e620000002700 */
[----:B------:R-:W-:-:S09]  /*1380*/  UISETP.GE.AND UP0, UPT, UR19, 0x1, UPT ;  /* 0x000000011300788c */ /* 0x000fd2000bf06270 */
[----:B------:R-:W-:Y:S05]  /*1390*/  BRA.U !UP0, `(.L_x_18) ;  /* 0x0000000108d47547 */ /* 0x000fea000b800000 */
[----:B------:R-:W2:Y:S01]  /*13a0*/  LDCU.128 UR12, c[0x0][0xc10] ;  /* 0x00018200ff0c77ac */ /* 0x000ea20008000c00 */
[----:B------:R-:W3:Y:S01]  /*13b0*/  LDCU UR20, c[0x0][0xc0c] ;  /* 0x00018180ff1477ac */ /* 0x000ee20008000800 */
[----:B------:R-:W4:Y:S01]  /*13c0*/  LDCU UR6, c[0x0][0x370] ;  /* 0x00006e00ff0677ac */ /* 0x000f220008000800 */
[----:B------:R-:W1:Y:S01]  /*13d0*/  LDCU UR7, c[0x0][0x374] ;  /* 0x00006e80ff0777ac */ /* 0x000e620008000800 */
[----:B------:R-:W1:Y:S01]  /*13e0*/  LDCU UR21, c[0x0][0xc20] ;  /* 0x00018400ff1577ac */ /* 0x000e620008000800 */
[----:B--2---:R-:W-:Y:S02]  /*13f0*/  UIMAD.WIDE.U32 UR4, UR52, UR12, URZ ;  /* 0x0000000c340472a5 */ /* 0x004fe4000f8e00ff */
[----:B---3--:R-:W-:Y:S01]  /*1400*/  UISETP.NE.AND UP0, UPT, UR20, 0x1, UPT ;  /* 0x000000011400788c */ /* 0x008fe2000bf05270 */
[----:B------:R-:W2:Y:S01]  /*1410*/  LDCU.64 UR8, c[0x0][0xc28] ;  /* 0x00018500ff0877ac */ /* 0x000ea20008000a00 */
[----:B----4-:R-:W-:-:S03]  /*1420*/  UIMAD.WIDE.U32 UR10, UR6, UR12, URZ ;  /* 0x0000000c060a72a5 */ /* 0x010fc6000f8e00ff */
[----:B------:R-:W-:Y:S01]  /*1430*/  UMOV UR4, UR5 ;  /* 0x0000000500047c82 */ /* 0x000fe20008000000 */
[----:B------:R-:W-:Y:S02]  /*1440*/  UISETP.NE.AND UP2, UPT, UR19, 0x1, UPT ;  /* 0x000000011300788c */ /* 0x000fe4000bf45270 */
[----:B------:R-:W-:Y:S01]  /*1450*/  USHF.R.U32.HI UR4, URZ, UR13, UR4 ;  /* 0x0000000dff047299 */ /* 0x000fe20008011604 */
[----:B------:R-:W-:Y:S01]  /*1460*/  UMOV UR10, UR11 ;  /* 0x0000000b000a7c82 */ /* 0x000fe20008000000 */
[----:B------:R-:W-:Y:S02]  /*1470*/  UIMAD.WIDE.U32 UR16, UR24, UR15, URZ ;  /* 0x0000000f181072a5 */ /* 0x000fe4000f8e00ff */
[----:B------:R-:W-:Y:S02]  /*1480*/  USEL UR5, UR52, UR4, !UP0 ;  /* 0x0000000434057287 */ /* 0x000fe4000c000000 */
[----:B------:R-:W-:Y:S02]  /*1490*/  @UP0 USHF.R.U32.HI UR6, URZ, UR13, UR10 ;  /* 0x0000000dff060299 */ /* 0x000fe4000801160a */
[----:B------:R-:W-:-:S02]  /*14a0*/  UISETP.NE.AND UP0, UPT, UR14, 0x1, UPT ;  /* 0x000000010e00788c */ /* 0x000fc4000bf05270 */
[----:B-1----:R-:W-:Y:S02]  /*14b0*/  UIMAD.WIDE.U32 UR10, UR7, UR15, URZ ;  /* 0x0000000f070a72a5 */ /* 0x002fe4000f8e00ff */
[----:B--2---:R-:W-:Y:S01]  /*14c0*/  UIMAD.WIDE.U32 UR12, UR6, UR8, URZ ;  /* 0x00000008060c72a5 */ /* 0x004fe2000f8e00ff */
[----:B------:R-:W-:Y:S02]  /*14d0*/  UMOV UR4, UR17 ;  /* 0x0000001100047c82 */ /* 0x000fe40008000000 */
[----:B------:R-:W-:Y:S02]  /*14e0*/  USHF.R.U32.HI UR4, URZ, UR21, UR4 ;  /* 0x00000015ff047299 */ /* 0x000fe40008011604 */
[----:B------:R-:W-:Y:S02]  /*14f0*/  UMOV UR10, UR11 ;  /* 0x0000000b000a7c82 */ /* 0x000fe40008000000 */
[----:B------:R-:W-:Y:S01]  /*1500*/  UMOV UR12, UR13 ;  /* 0x0000000d000c7c82 */ /* 0x000fe20008000000 */
[----:B------:R-:W-:-:S02]  /*1510*/  @UP0 USHF.R.U32.HI UR7, URZ, UR21, UR10 ;  /* 0x00000015ff070299 */ /* 0x000fc4000801160a */
[----:B------:R-:W-:Y:S02]  /*1520*/  USEL UR4, UR24, UR4, !UP0 ;  /* 0x0000000418047287 */ /* 0x000fe4000c000000 */
[----:B------:R-:W-:Y:S02]  /*1530*/  UIMAD.WIDE.U32 UR10, UR7, UR8, URZ ;  /* 0x00000008070a72a5 */ /* 0x000fe4000f8e00ff */
[----:B------:R-:W-:Y:S02]  /*1540*/  @UP2 USHF.R.U32.HI UR6, URZ, UR9, UR12 ;  /* 0x00000009ff062299 */ /* 0x000fe4000801160c */
[----:B------:R-:W-:-:S03]  /*1550*/  UIMAD.WIDE.U32 UR12, UR4, UR8, URZ ;  /* 0x00000008040c72a5 */ /* 0x000fc6000f8e00ff */
[----:B------:R-:W-:Y:S02]  /*1560*/  UMOV UR10, UR11 ;  /* 0x0000000b000a7c82 */ /* 0x000fe40008000000 */
[----:B------:R-:W-:Y:S02]  /*1570*/  @UP2 USHF.R.U32.HI UR7, URZ, UR9, UR10 ;  /* 0x00000009ff072299 */ /* 0x000fe4000801160a */
[----:B------:R-:W-:Y:S02]  /*1580*/  UIMAD UR10, UR6, UR19, URZ ;  /* 0x00000013060a72a4 */ /* 0x000fe4000f8e02ff */
[----:B------:R-:W-:-:S04]  /*1590*/  UIMAD UR7, UR7, UR19, URZ ;  /* 0x00000013070772a4 */ /* 0x000fc8000f8e02ff */
[----:B------:R-:W-:-:S03]  /*15a0*/  UISETP.GE.AND UP0, UPT, UR4, UR7, UPT ;  /* 0x000000070400728c */ /* 0x000fc6000bf06270 */
[----:B------:R-:W-:Y:S01]  /*15b0*/  UMOV UR7, UR13 ;  /* 0x0000000d00077c82 */ /* 0x000fe20008000000 */
[----:B------:R-:W-:Y:S02]  /*15c0*/  UISETP.GE.OR UP0, UPT, UR5, UR10, UP0 ;  /* 0x0000000a0500728c */ /* 0x000fe40008706670 */
[----:B------:R-:W-:Y:S02]  /*15d0*/  UIMAD.WIDE.U32 UR10, UR5, UR8, URZ ;  /* 0x00000008050a72a5 */ /* 0x000fe4000f8e00ff */
[----:B------:R-:W-:Y:S02]  /*15e0*/  USHF.R.U32.HI UR7, URZ, UR9, UR7 ;  /* 0x00000009ff077299 */ /* 0x000fe40008011607 */
[----:B------:R-:W-:Y:S02]  /*15f0*/  UIADD3 UR10, UPT, UPT, -UR4, URZ, URZ ;  /* 0x000000ff040a7290 */ /* 0x000fe4000fffe1ff */
[----:B------:R-:W-:Y:S02]  /*1600*/  USEL UR7, UR4, UR7, !UP2 ;  /* 0x0000000704077287 */ /* 0x000fe4000d000000 */
[----:B------:R-:W-:Y:S01]  /*1610*/  UIMAD UR10, UR14, UR10, UR24 ;  /* 0x0000000a0e0a72a4 */ /* 0x000fe2000f8e0218 */
[----:B------:R-:W-:Y:S01]  /*1620*/  @!UP0 UMOV UR8, UR11 ;  /* 0x0000000b00088c82 */ /* 0x000fe20008000000 */
[----:B------:R-:W-:-:S02]  /*1630*/  UIADD3 UR11, UPT, UPT, -UR5, URZ, URZ ;  /* 0x000000ff050b7290 */ /* 0x000fc4000fffe1ff */
[----:B------:R-:W-:Y:S02]  /*1640*/  @!UP0 USHF.R.U32.HI UR8, URZ, UR9, UR8 ;  /* 0x00000009ff088299 */ /* 0x000fe40008011608 */
[----:B------:R-:W-:Y:S02]  /*1650*/  UIADD3 UR9, UPT, UPT, -UR7, URZ, URZ ;  /* 0x000000ff07097290 */ /* 0x000fe4000fffe1ff */
[----:B------:R-:W-:Y:S02]  /*1660*/  @!UP0 USEL UR8, UR5, UR8, !UP2 ;  /* 0x0000000805088287 */ /* 0x000fe4000d000000 */
[----:B------:R-:W-:Y:S02]  /*1670*/  UIMAD UR9, UR19, UR9, UR4 ;  /* 0x00000009130972a4 */ /* 0x000fe4000f8e0204 */
[----:B------:R-:W-:Y:S02]  /*1680*/  @!UP0 UIADD3 UR7, UPT, UPT, UR7, -UR8, URZ ;  /* 0x8000000807078290 */ /* 0x000fe4000fffe0ff */
[----:B------:R-:W-:-:S02]  /*1690*/  @!UP0 UIMAD UR6, UR9, UR6, UR8 ;  /* 0x00000006090682a4 */ /* 0x000fc4000f8e0208 */
[----:B------:R-:W-:Y:S02]  /*16a0*/  @!UP0 UIMAD UR4, UR7, UR19, UR5 ;  /* 0x00000013070482a4 */ /* 0x000fe4000f8e0205 */
[----:B------:R-:W-:Y:S02]  /*16b0*/  UIMAD UR52, UR20, UR11, UR52 ;  /* 0x0000000b143472a4 */ /* 0x000fe4000f8e0234 */
[----:B------:R-:W-:Y:S01]  /*16c0*/  UIMAD UR24, UR4, UR14, UR10 ;  /* 0x0000000e041872a4 */ /* 0x000fe2000f8e020a */
[----:B------:R-:W-:Y:S02]  /*16d0*/  @!UP0 UMOV UR5, UR6 ;  /* 0x0000000600058c82 */ /* 0x000fe40008000000 */
[----:B------:R-:W-:-:S12]  /*16e0*/  UIMAD UR52, UR5, UR20, UR52 ;  /* 0x00000014053472a4 */ /* 0x000fd8000f8e0234 */
.L_x_18:
[----:B------:R-:W-:-:S09]  /*16f0*/  UISETP.NE.AND UP0, UPT, UR22, 0x1, UPT ;  /* 0x000000011600788c */ /* 0x000fd2000bf05270 */
[----:B------:R-:W-:Y:S05]  /*1700*/  BRA.U UP0, `(.L_x_19) ;  /* 0x0000000100407547 */ /* 0x000fea000b800000 */
[----:B------:R-:W2:Y:S01]  /*1710*/  LDCU.128 UR8, c[0x0][0xc10] ;  /* 0x00018200ff0877ac */ /* 0x000ea20008000c00 */
[----:B------:R-:W3:Y:S01]  /*1720*/  LDCU UR12, c[0x0][0xc0c] ;  /* 0x00018180ff0c77ac */ /* 0x000ee20008000800 */
[----:B------:R-:W4:Y:S01]  /*1730*/  LDCU UR13, c[0x0][0xc20] ;  /* 0x00018400ff0d77ac */ /* 0x000f220008000800 */
[----:B--2---:R-:W-:Y:S02]  /*1740*/  UIMAD.WIDE.U32 UR4, UR52, UR8, URZ ;  /* 0x00000008340472a5 */ /* 0x004fe4000f8e00ff */
[----:B------:R-:W-:Y:S02]  /*1750*/  UIMAD.WIDE.U32 UR6, UR24, UR11, URZ ;  /* 0x0000000b180672a5 */ /* 0x000fe4000f8e00ff */
[----:B---3--:R-:W-:Y:S02]  /*1760*/  UISETP.NE.AND UP0, UPT, UR12, 0x1, UPT ;  /* 0x000000010c00788c */ /* 0x008fe4000bf05270 */
[----:B------:R-:W-:-:S03]  /*1770*/  USHF.R.U32.HI UR5, URZ, UR9, UR5 ;  /* 0x00000009ff057299 */ /* 0x000fc60008011605 */
[----:B------:R-:W-:Y:S01]  /*1780*/  UMOV UR4, UR7 ;  /* 0x0000000700047c82 */ /* 0x000fe20008000000 */
[----:B------:R-:W-:Y:S02]  /*1790*/  USEL UR5, UR52, UR5, !UP0 ;  /* 0x0000000534057287 */ /* 0x000fe4000c000000 */
[----:B------:R-:W-:Y:S02]  /*17a0*/  UISETP.NE.AND UP0, UPT, UR10, 0x1, UPT ;  /* 0x000000010a00788c */ /* 0x000fe4000bf05270 */
[----:B----4-:R-:W-:-:S04]  /*17b0*/  USHF.R.U32.HI UR4, URZ, UR13, UR4 ;  /* 0x0000000dff047299 */ /* 0x010fc80008011604 */
[----:B------:R-:W-:-:S04]  /*17c0*/  USEL UR4, UR24, UR4, !UP0 ;  /* 0x0000000418047287 */ /* 0x000fc8000c000000 */
[----:B------:R-:W-:Y:S02]  /*17d0*/  UIADD3 UR6, UPT, UPT, UR5, -UR4, URZ ;  /* 0x8000000405067290 */ /* 0x000fe4000fffe0ff */
[----:B------:R-:W-:Y:S02]  /*17e0*/  UIADD3 UR4, UPT, UPT, -UR5, UR4, URZ ;  /* 0x0000000405047290 */ /* 0x000fe4000fffe1ff */
[----:B------:R-:W-:Y:S02]  /*17f0*/  UIMAD UR24, UR6, UR10, UR24 ;  /* 0x0000000a061872a4 */ /* 0x000fe4000f8e0218 */
[----:B------:R-:W-:-:S12]  /*1800*/  UIMAD UR52, UR4, UR12, UR52 ;  /* 0x0000000c043472a4 */ /* 0x000fd8000f8e0234 */
.L_x_19:
[----:B------:R-:W-:Y:S01]  /*1810*/  UISETP.NE.AND UP0, UPT, UR18, 0x2, UPT ;  /* 0x000000021200788c */ /* 0x000fe2000bf05270 */
[----:B------:R-:W-:Y:S09]  /*1820*/  BRA.U !UP6, `(.L_x_20) ;  /* 0x000000010e0c7547 */ /* 0x000ff2000b800000 */
[----:B------:R-:W-:Y:S01]  /*1830*/  UCGABAR_WAIT ;  /* 0x0000000000007dc7 */ /* 0x000fe20008000000 */
[----:B------:R-:W-:Y:S01]  /*1840*/  CCTL.IVALL ;  /* 0x00000000ff00798f */ /* 0x000fe20002000000 */
[----:B------:R-:W-:Y:S05]  /*1850*/  BRA `(.L_x_21) ;  /* 0x0000000000047947 */ /* 0x000fea0003800000 */
.L_x_20:
[----:B------:R-:W-:Y:S06]  /*1860*/  BAR.SYNC.DEFER_BLOCKING 0x0 ;  /* 0x0000000000007b1d */ /* 0x000fec0000010000 */
.L_x_21:
[----:B------:R-:W-:Y:S05]  /*1870*/  BRA.U UP0, `(.L_x_22) ;  /* 0x0000002900847547 */ /* 0x000fea000b800000 */
[----:B------:R-:W2:Y:S01]  /*1880*/  LDCU UR5, c[0x0][0x388] ;  /* 0x00007100ff0577ac */ /* 0x000ea20008000800 */
[----:B------:R-:W3:Y:S01]  /*1890*/  S2UR UR9, SR_CgaCtaId ;  /* 0x00000000000979c3 */ /* 0x000ee20000008800 */
[----:B------:R-:W-:Y:S01]  /*18a0*/  PLOP3.LUT P1, PT, PT, PT, UP3, 0x80, 0x8 ;  /* 0x000000000008781c */ /* 0x000fe20003f2f038 */
[----:B------:R-:W-:Y:S01]  /*18b0*/  IMAD.MOV.U32 R3, RZ, RZ, 0x1 ;  /* 0x00000001ff037424 */ /* 0x000fe200078e00ff */
[----:B------:R-:W4:Y:S01]  /*18c0*/  LDCU UR8, c[0x0][0x38c] ;  /* 0x00007180ff0877ac */ /* 0x000f220008000800 */
[----:B------:R-:W-:Y:S01]  /*18d0*/  ISETP.EQ.OR P2, PT, R2, RZ, P3 ;  /* 0x000000ff0200720c */ /* 0x000fe20001f42670 */
[----:B------:R-:W-:Y:S01]  /*18e0*/  IMAD.MOV.U32 R2, RZ, RZ, RZ ;  /* 0x000000ffff027224 */ /* 0x000fe200078e00ff */
[----:B------:R-:W-:Y:S01]  /*18f0*/  PLOP3.LUT P1, PT, P1, PT, PT, 0x8, 0x80 ;  /* 0x000000000080781c */ /* 0x000fe20000f2e170 */
[----:B------:R-:W1:Y:S01]  /*1900*/  LDCU.64 UR6, c[0x0][0x390] ;  /* 0x00007200ff0677ac */ /* 0x000e620008000a00 */
[----:B------:R-:W-:Y:S01]  /*1910*/  UMOV UR29, 0x400 ;  /* 0x00000400001d7882 */ /* 0x000fe20000000000 */
[----:B------:R-:W-:-:S02]  /*1920*/  UISETP.NE.AND UP1, UPT, UR18, URZ, UPT ;  /* 0x000000ff1200728c */ /* 0x000fc4000bf25270 */
[----:B------:R-:W-:Y:S01]  /*1930*/  USEL UR37, URZ, 0x1, UP4 ;  /* 0x00000001ff257887 */ /* 0x000fe2000a000000 */
[----:B------:R-:W1:Y:S01]  /*1940*/  LDCU UR55, c[0x0][0x370] ;  /* 0x00006e00ff3777ac */ /* 0x000e620008000800 */
[----:B--2---:R-:W-:Y:S01]  /*1950*/  UIADD3 UR5, UPT, UPT, UR5, 0x1f, URZ ;  /* 0x0000001f05057890 */ /* 0x004fe2000fffe0ff */
[----:B------:R-:W2:Y:S03]  /*1960*/  LDCU.64 UR42, c[0x0][0x348] ;  /* 0x00006900ff2a77ac */ /* 0x000ea60008000a00 */
[----:B------:R-:W-:Y:S02]  /*1970*/  USHF.R.S32.HI UR4, URZ, 0x1f, UR5 ;  /* 0x0000001fff047899 */ /* 0x000fe40008011405 */
[----:B---3--:R-:W-:Y:S02]  /*1980*/  ULEA UR29, UR9, UR29, 0x18 ;  /* 0x0000001d091d7291 */ /* 0x008fe4000f8ec0ff */
[----:B------:R-:W-:-:S02]  /*1990*/  ULEA.HI UR4, UR4, UR5, URZ, 0x5 ;  /* 0x0000000504047291 */ /* 0x000fc4000f8f28ff */
[----:B------:R-:W-:Y:S02]  /*19a0*/  USHF.L.U32 UR5, UR9, 0x6, URZ ;  /* 0x0000000609057899 */ /* 0x000fe400080006ff */
[----:B------:R-:W-:Y:S02]  /*19b0*/  USHF.R.S32.HI UR4, URZ, 0x5, UR4 ;  /* 0x00000005ff047899 */ /* 0x000fe40008011404 */
[----:B------:R-:W-:Y:S02]  /*19c0*/  ULOP3.LUT UR58, UR5, 0x40, URZ, 0xe2, !UPT ;  /* 0x00000040053a7892 */ /* 0x000fe4000f8ee2ff */
[----:B----4-:R-:W-:Y:S01]  /*19d0*/  UIMAD UR4, UR4, UR8, URZ ;  /* 0x00000008040472a4 */ /* 0x010fe2000f8e02ff */
[----:B------:R-:W3:Y:S03]  /*19e0*/  LDCU UR54, c[0x0][0x374] ;  /* 0x00006e80ff3677ac */ /* 0x000ee60008000800 */
[----:B-1----:R-:W-:-:S02]  /*19f0*/  UIMAD UR4, UR4, UR6, URZ ;  /* 0x00000006040472a4 */ /* 0x002fc4000f8e02ff */
[----:B------:R-:W-:Y:S02]  /*1a00*/  USEL UR37, UR37, 0x2, UP1 ;  /* 0x0000000225257887 */ /* 0x000fe40008800000 */
[----:B------:R-:W-:Y:S02]  /*1a10*/  UIMAD UR56, UR4, UR7, URZ ;  /* 0x00000007043872a4 */ /* 0x000fe4000f8e02ff */
[----:B------:R-:W-:Y:S02]  /*1a20*/  UIADD3 UR44, UPT, UPT, UR29, 0x15600, UR45 ;  /* 0x000156001d2c7890 */ /* 0x000fe4000fffe02d */
[----:B------:R-:W-:Y:S02]  /*1a30*/  UISETP.NE.AND UP2, UPT, UR56, URZ, UPT ;  /* 0x000000ff3800728c */ /* 0x000fe4000bf45270 */
[----:B------:R-:W-:Y:S01]  /*1a40*/  UISETP.LT.U32.AND UP0, UPT, UR56, 0x22, UPT ;  /* 0x000000223800788c */ /* 0x000fe2000bf01070 */
[----:B------:R-:W-:Y:S01]  /*1a50*/  UMOV UR30, URZ ;  /* 0x000000ff001e7c82 */ /* 0x000fe20008000000 */
[----:B------:R-:W-:-:S02]  /*1a60*/  UMOV UR31, URZ ;  /* 0x000000ff001f7c82 */ /* 0x000fc40008000000 */
[----:B------:R-:W-:Y:S01]  /*1a70*/  USEL UR4, UR56, 0x22, UP0 ;  /* 0x0000002238047887 */ /* 0x000fe20008000000 */
[----:B------:R-:W-:-:S03]  /*1a80*/  UMOV UR38, URZ ;  /* 0x000000ff00267c82 */ /* 0x000fc60008000000 */
[----:B------:R-:W-:Y:S02]  /*1a90*/  UIADD3 UR5, UPT, UPT, UR4, -0x1, URZ ;  /* 0xffffffff04057890 */ /* 0x000fe4000fffe0ff */
[----:B------:R-:W-:Y:S02]  /*1aa0*/  @!UP2 UIADD3 UR5, UPT, UPT, UR4, URZ, URZ ;  /* 0x000000ff0405a290 */ /* 0x000fe4000fffe0ff */
[----:B------:R-:W-:Y:S02]  /*1ab0*/  UIADD3 UR53, UPT, UPT, UR56, -UR4, URZ ;  /* 0x8000000438357290 */ /* 0x000fe4000fffe0ff */
[----:B--23--:R-:W-:-:S12]  /*1ac0*/  UIADD3 UR57, UPT, UPT, UR5, 0x1, URZ ;  /* 0x0000000105397890 */ /* 0x00cfd8000fffe0ff */
.L_x_40:
[----:B------:R-:W-:Y:S01]  /*1ad0*/  ULEA UR4, UR30, UR29, 0x3 ;  /* 0x0000001d1e047291 */ /* 0x000fe2000f8e18ff */
[----:B------:R-:W-:Y:S01]  /*1ae0*/  SHF.L.U32 R0, R3, 0x1f, RZ ;  /* 0x0000001f03007819 */ /* 0x000fe200000006ff */
[----:B------:R-:W-:Y:S02]  /*1af0*/  UISETP.NE.AND UP0, UPT, UR56, URZ, UPT ;  /* 0x000000ff3800728c */ /* 0x000fe4000bf05270 */
[----:B------:R-:W-:Y:S02]  /*1b00*/  USHF.L.U32 UR46, UR52, 0x6, URZ ;  /* 0x00000006342e7899 */ /* 0x000fe400080006ff */
[----:B------:R-:W-:Y:S01]  /*1b10*/  ULEA UR19, UR24, UR58, 0x7 ;  /* 0x0000003a18137291 */ /* 0x000fe2000f8e38ff */
[----:B------:R-:W-:Y:S02]  /*1b20*/  UMOV UR26, URZ ;  /* 0x000000ff001a7c82 */ /* 0x000fe40008000000 */
[----:B------:R1:W2:Y:S01]  /*1b30*/  SYNCS.PHASECHK.TRANS64.TRYWAIT P0, [UR4+0x110], R0 ;  /* 0x00011000ff0075a7 */ /* 0x0002a20008001104 */
[----:B------:R-:W-:Y:S01]  /*1b40*/  UMOV UR22, URZ ;  /* 0x000000ff00167c82 */ /* 0x000fe20008000000 */
[----:B------:R-:W-:Y:S01]  /*1b50*/  UMOV UR21, URZ ;  /* 0x000000ff00157c82 */ /* 0x000fe20008000000 */
[----:B------:R-:W-:Y:S01]  /*1b60*/  UMOV UR20, URZ ;  /* 0x000000ff00147c82 */ /* 0x000fe20008000000 */
[----:B------:R-:W-:Y:S05]  /*1b70*/  BRA.U !UP0, `(.L_x_23) ;  /* 0x0000000508a47547 */ /* 0x000fea000b800000 */
[----:B------:R-:W3:Y:S01]  /*1b80*/  LDCU.128 UR12, c[0x0][0x480] ;  /* 0x00009000ff0c77ac */ /* 0x000ee20008000c00 */
[----:B------:R-:W4:Y:S01]  /*1b90*/  LDCU.128 UR8, c[0x0][0x490] ;  /* 0x00009200ff0877ac */ /* 0x000f220008000c00 */
[----:B------:R-:W1:Y:S01]  /*1ba0*/  LDCU.64 UR20, c[0x0][0x4c0] ;  /* 0x00009800ff1477ac */ /* 0x000e620008000a00 */
[----:B------:R-:W1:Y:S01]  /*1bb0*/  LDCU.64 UR16, c[0x0][0x4f0] ;  /* 0x00009e00ff1077ac */ /* 0x000e620008000a00 */
[----:B------:R-:W1:Y:S01]  /*1bc0*/  LDCU UR18, c[0x0][0x4c8] ;  /* 0x00009900ff1277ac */ /* 0x000e620008000800 */
[----:B---3--:R-:W-:Y:S02]  /*1bd0*/  UIMAD.WIDE.U32 UR4, UR46, UR13, URZ ;  /* 0x0000000d2e0472a5 */ /* 0x008fe4000f8e00ff */
[----:B------:R-:W-:Y:S02]  /*1be0*/  UISETP.NE.AND UP0, UPT, UR12, 0x1, UPT ;  /* 0x000000010c00788c */ /* 0x000fe4000bf05270 */
[----:B------:R-:W-:Y:S01]  /*1bf0*/  USHF.R.U32.HI UR5, URZ, UR14, UR5 ;  /* 0x0000000eff057299 */ /* 0x000fe20008011605 */
[----:B------:R-:W3:Y:S03]  /*1c00*/  LDCU UR52, c[0x0][0x38c] ;  /* 0x00007180ff3477ac */ /* 0x000ee60008000800 */
[----:B------:R-:W-:-:S02]  /*1c10*/  USEL UR5, UR46, UR5, !UP0 ;  /* 0x000000052e057287 */ /* 0x000fc4000c000000 */
[----:B------:R-:W-:Y:S02]  /*1c20*/  UISETP.NE.AND UP0, UPT, UR15, 0x1, UPT ;  /* 0x000000010f00788c */ /* 0x000fe4000bf05270 */
[----:B----4-:R-:W-:Y:S01]  /*1c30*/  UIMAD.WIDE.U32 UR6, UR5, UR8, URZ ;  /* 0x00000008050672a5 */ /* 0x010fe2000f8e00ff */
[----:B------:R-:W4:Y:S01]  /*1c40*/  LDCU UR8, c[0x0][0x4a0] ;  /* 0x00009400ff0877ac */ /* 0x000f220008000800 */
[----:B------:R-:W1:Y:S05]  /*1c50*/  LDCU UR23, c[0x0][0x4cc] ;  /* 0x00009980ff1777ac */ /* 0x000e6a0008000800 */
[----:B------:R-:W-:Y:S01]  /*1c60*/  UMOV UR4, UR7 ;  /* 0x0000000700047c82 */ /* 0x000fe20008000000 */
[----:B------:R-:W1:Y:S01]  /*1c70*/  LDCU.64 UR40, c[0x0][0x390] ;  /* 0x00007200ff2877ac */ /* 0x000e620008000a00 */
[----:B------:R-:W-:Y:S01]  /*1c80*/  USHF.R.U32.HI UR4, URZ, UR9, UR4 ;  /* 0x00000009ff047299 */ /* 0x000fe20008011604 */
[----:B------:R-:W1:Y:S03]  /*1c90*/  LDCU UR9, c[0x0][0x4ec] ;  /* 0x00009d80ff0977ac */ /* 0x000e660008000800 */
[----:B------:R-:W-:-:S02]  /*1ca0*/  USEL UR4, UR5, UR4, !UP0 ;  /* 0x0000000405047287 */ /* 0x000fc4000c000000 */
[----:B------:R-:W-:Y:S02]  /*1cb0*/  UISETP.NE.AND UP0, UPT, UR10, 0x1, UPT ;  /* 0x000000010a00788c */ /* 0x000fe4000bf05270 */
[----:B------:R-:W-:Y:S01]  /*1cc0*/  UIMAD.WIDE.U32 UR6, UR4, UR11, URZ ;  /* 0x0000000b040672a5 */ /* 0x000fe2000f8e00ff */
[----:B------:R-:W1:Y:S01]  /*1cd0*/  LDCU.64 UR24, c[0x0][0x4d0] ;  /* 0x00009a00ff1877ac */ /* 0x000e620008000a00 */
[----:B------:R-:W-:-:S05]  /*1ce0*/  UIADD3 UR38, UPT, UPT, UR57, UR31, URZ ;  /* 0x0000001f39267290 */ /* 0x000fca000fffe0ff */
[----:B------:R-:W-:Y:S01]  /*1cf0*/  UMOV UR6, UR7 ;  /* 0x0000000700067c82 */ /* 0x000fe20008000000 */
[----:B------:R-:W-:Y:S02]  /*1d00*/  UIADD3 UR7, UPT, UPT, -UR4, URZ, URZ ;  /* 0x000000ff04077290 */ /* 0x000fe4000fffe1ff */
[----:B----4-:R-:W-:Y:S02]  /*1d10*/  USHF.R.U32.HI UR6, URZ, UR8, UR6 ;  /* 0x00000008ff067299 */ /* 0x010fe40008011606 */
[----:B------:R-:W-:Y:S02]  /*1d20*/  UIADD3 UR8, UPT, UPT, -UR5, URZ, URZ ;  /* 0x000000ff05087290 */ /* 0x000fe4000fffe1ff */
[----:B------:R-:W-:Y:S02]  /*1d30*/  USEL UR14, UR4, UR6, !UP0 ;  /* 0x00000006040e7287 */ /* 0x000fe4000c000000 */
[----:B------:R-:W-:Y:S02]  /*1d40*/  UIMAD UR7, UR15, UR7, UR5 ;  /* 0x000000070f0772a4 */ /* 0x000fe4000f8e0205 */
[----:B------:R-:W-:-:S02]  /*1d50*/  UIADD3 UR6, UPT, UPT, -UR14, URZ, URZ ;  /* 0x000000ff0e067290 */ /* 0x000fc4000fffe1ff */
[----:B------:R-:W-:Y:S02]  /*1d60*/  UIMAD UR8, UR12, UR8, UR46 ;  /* 0x000000080c0872a4 */ /* 0x000fe4000f8e022e */
[----:B------:R-:W-:Y:S02]  /*1d70*/  UIMAD UR13, UR10, UR6, UR4 ;  /* 0x000000060a0d72a4 */ /* 0x000fe4000f8e0204 */
[----:B-1----:R-:W-:Y:S02]  /*1d80*/  UIMAD UR11, UR8, UR20, UR9 ;  /* 0x00000014080b72a4 */ /* 0x002fe4000f8e0209 */
[----:B------:R-:W-:Y:S01]  /*1d90*/  UIMAD UR12, UR7, UR21, UR16 ;  /* 0x00000015070c72a4 */ /* 0x000fe2000f8e0210 */
[----:B------:R-:W1:Y:S02]  /*1da0*/  LDCU.64 UR4, c[0x0][0x4f8] ;  /* 0x00009f00ff0477ac */ /* 0x000e640008000a00 */
[----:B------:R-:W4:Y:S01]  /*1db0*/  LDCU UR6, c[0x0][0x500] ;  /* 0x0000a000ff0677ac */ /* 0x000f220008000800 */
[----:B------:R-:W-:Y:S01]  /*1dc0*/  UIMAD UR13, UR13, UR18, UR17 ;  /* 0x000000120d0d72a4 */ /* 0x000fe2000f8e0211 */
[----:B------:R-:W-:Y:S01]  /*1dd0*/  UMOV UR26, URZ ;  /* 0x000000ff001a7c82 */ /* 0x000fe20008000000 */
[----:B------:R-:W-:Y:S01]  /*1de0*/  UMOV UR7, UR30 ;  /* 0x0000001e00077c82 */ /* 0x000fe20008000000 */
[----:B------:R-:W-:Y:S01]  /*1df0*/  UMOV UR20, URZ ;  /* 0x000000ff00147c82 */ /* 0x000fe20008000000 */
[----:B------:R-:W-:Y:S01]  /*1e00*/  UMOV UR21, URZ ;  /* 0x000000ff00157c82 */ /* 0x000fe20008000000 */
[----:B---3--:R-:W-:-:S07]  /*1e10*/  UMOV UR22, URZ ;  /* 0x000000ff00167c82 */ /* 0x008fce0008000000 */
.L_x_29:
[----:B------:R-:W-:Y:S01]  /*1e20*/  @!P3 MOV R4, 0x1800 ;  /* 0x000018000004b802 */ /* 0x000fe20000000f00 */
[----:B------:R-:W-:Y:S01]  /*1e30*/  ULEA UR9, UR7, UR29, 0x3 ;  /* 0x0000001d07097291 */ /* 0x000fe2000f8e18ff */
[----:B--2---:R-:W-:Y:S11]  /*1e40*/  @P0 BRA `(.L_x_24) ;  /* 0x00000000000c0947 */ /* 0x004ff60003800000 */
[----:B------:R-:W-:Y:S04]  /*1e50*/  SHF.L.U32 R5, R3, 0x1f, RZ ;  /* 0x0000001f03057819 */ /* 0x000fe800000006ff */
[----:B------:R-:W2:Y:S02]  /*1e60*/  SYNCS.PHASECHK.TRANS64.TRYWAIT P0, [UR9+0x110], R5 ;  /* 0x00011005ff0075a7 */ /* 0x000ea40008001109 */
[----:B--2---:R-:W-:Y:S05]  /*1e70*/  @!P0 BRA `(.L_x_25) ;  /* 0x0000007000b48947 */ /* 0x004fea0003800000 */
.L_x_24:
[----:B------:R3:W-:Y:S01]  /*1e80*/  @!P3 SYNCS.ARRIVE.TRANS64 RZ, [UR9], R4 ;  /* 0x00000004ffffb9a7 */ /* 0x0007e20008000009 */
[----:B------:R-:W-:Y:S04]  /*1e90*/  ULOP3.LUT UR8, UR37, 0x2, URZ, 0xfc, !UPT ;  /* 0x0000000225087892 */ /* 0x000fe8000f8efcff */
[----:B------:R-:W-:Y:S09]  /*1ea0*/  UISETP.NE.AND UP0, UPT, UR8, 0x2, UPT ;  /* 0x000000020800788c */ /* 0x000ff2000bf05270 */
[----:B------:R-:W-:Y:S05]  /*1eb0*/  BRA.U UP0, `(.L_x_26) ;  /* 0x0000000100047547 */ /* 0x000fea000b800000 */
[----:B-1--4-:R-:W-:Y:S05]  /*1ec0*/  BPT.TRAP 0x1 ;  /* 0x000000040000795c */ /* 0x012fea0000300000 */
.L_x_26:
[----:B------:R-:W-:Y:S04]  /*1ed0*/  BSSY.RECONVERGENT B0, `(.L_x_27) ;  /* 0x0000003000007945 */ /* 0x000fe80003800200 */
[----:B------:R-:W-:Y:S05]  /*1ee0*/  @P2 BRA `(.L_x_28) ;  /* 0x0000000000042947 */ /* 0x000fea0003800000 */
[----:B-1--4-:R-:W-:Y:S05]  /*1ef0*/  BPT.TRAP 0x1 ;  /* 0x000000040000795c */ /* 0x012fea0000300000 */
.L_x_28:
[----:B-1--4-:R-:W-:Y:S05]  /*1f00*/  BSYNC.RECONVERGENT B0 ;  /* 0x0000000000007941 */ /* 0x012fea0003800200 */
.L_x_27:
[----:B------:R-:W-:Y:S02]  /*1f10*/  UIADD3 UR8, UPT, UPT, UR7, 0x1, URZ ;  /* 0x0000000107087890 */ /* 0x000fe4000fffe0ff */
[----:B------:R-:W-:Y:S02]  /*1f20*/  UIMAD UR15, UR20, UR23, UR4 ;  /* 0x00000017140f72a4 */ /* 0x000fe4000f8e0204 */
[----:B------:R-:W-:Y:S02]  /*1f30*/  UISETP.NE.AND UP0, UPT, UR8, 0x22, UPT ;  /* 0x000000220800788c */ /* 0x000fe4000bf05270 */
[----:B------:R-:W-:Y:S02]  /*1f40*/  ULEA UR17, UR7, UR29, 0xb ;  /* 0x0000001d07117291 */ /* 0x000fe4000f8e58ff */
[----:B------:R-:W-:Y:S02]  /*1f50*/  USEL UR10, URZ, 0x1, UP0 ;  /* 0x00000001ff0a7887 */ /* 0x000fe40008000000 */
[----:B------:R-:W-:Y:S02]  /*1f60*/  USEL UR30, UR8, URZ, UP0 ;  /* 0x000000ff081e7287 */ /* 0x000fe40008000000 */
[----:B------:R-:W-:Y:S02]  /*1f70*/  ULEA UR16, UR7, UR45, 0xc ;  /* 0x0000002d07107291 */ /* 0x000fe4000f8e60ff */
[----:B------:R-:W-:Y:S01]  /*1f80*/  ULEA UR8, UR30, UR29, 0x3 ;  /* 0x0000001d1e087291 */ /* 0x000fe2000f8e18ff */
[----:B------:R-:W-:Y:S01]  /*1f90*/  LOP3.LUT R3, R3, UR10, RZ, 0x3c, !PT ;  /* 0x0000000a03037c12 */ /* 0x000fe2000f8e3cff */
[----:B------:R-:W-:Y:S02]  /*1fa0*/  UIADD3 UR34, UP0, UPT, UR42, 0x80, URZ ;  /* 0x000000802a227890 */ /* 0x000fe4000ff1e0ff */
[----:B------:R-:W-:Y:S01]  /*1fb0*/  USHF.L.U32 UR10, UR26, 0x5, URZ ;  /* 0x000000051a0a7899 */ /* 0x000fe200080006ff */
[----:B--2---:R-:W-:Y:S01]  /*1fc0*/  SHF.L.U32 R0, R3, 0x1f, RZ ;  /* 0x0000001f03007819 */ /* 0x004fe200000006ff */
[----:B------:R-:W-:Y:S02]  /*1fd0*/  UIADD3.X UR35, UPT, UPT, URZ, UR43, URZ, UP0, !UPT ;  /* 0x0000002bff237290 */ /* 0x000fe400087fe4ff */
[----:B------:R-:W-:Y:S01]  /*1fe0*/  UIADD3 UR32, UP3, UPT, UR42, 0x200, URZ ;  /* 0x000002002a207890 */ /* 0x000fe2000ff7e0ff */
[----:B------:R1:W2:Y:S01]  /*1ff0*/  SYNCS.PHASECHK.TRANS64.TRYWAIT P0, [UR8+0x110], R0 ;  /* 0x00011000ff0075a7 */ /* 0x0002a20008001108 */
[----:B------:R-:W-:Y:S02]  /*2000*/  UIMAD UR8, UR21, UR24, UR5 ;  /* 0x00000018150872a4 */ /* 0x000fe4000f8e0205 */
[----:B------:R-:W-:Y:S02]  /*2010*/  UIMAD UR7, UR22, UR25, UR6 ;  /* 0x00000019160772a4 */ /* 0x000fe4000f8e0206 */
[----:B------:R-:W-:Y:S02]  /*2020*/  ULEA UR15, UR8, UR15, 0x5 ;  /* 0x0000000f080f7291 */ /* 0x000fe4000f8e28ff */
[----:B------:R-:W-:Y:S02]  /*2030*/  UIADD3 UR8, UPT, UPT, UR17, 0x4600, URZ ;  /* 0x0000460011087890 */ /* 0x000fe4000fffe0ff */
[----:B------:R-:W-:Y:S02]  /*2040*/  ULEA UR7, UR7, UR15, 0xa ;  /* 0x0000000f07077291 */ /* 0x000fe4000f8e50ff */
[----:B------:R-:W-:Y:S02]  /*2050*/  UIADD3.X UR33, UPT, UPT, URZ, UR43, URZ, UP3, !UPT ;  /* 0x0000002bff217290 */ /* 0x000fe40009ffe4ff */
[----:B------:R-:W-:Y:S02]  /*2060*/  UPRMT UR7, UR7, 0x5410, URZ ;  /* 0x0000541007077896 */ /* 0x000fe400080000ff */
[----:B------:R-:W-:Y:S02]  /*2070*/  UIADD3 UR16, UPT, UPT, UR29, 0x15600, UR16 ;  /* 0x000156001d107890 */ /* 0x000fe4000fffe010 */
[----:B------:R-:W-:Y:S02]  /*2080*/  UIADD3 UR36, UPT, UPT, UR20, 0x1, URZ ;  /* 0x0000000114247890 */ /* 0x000fe4000fffe0ff */
[----:B------:R-:W-:Y:S02]  /*2090*/  UIADD3 UR28, UPT, UPT, UR21, 0x1, URZ ;  /* 0x00000001151c7890 */ /* 0x000fe4000fffe0ff */
[----:B------:R-:W-:Y:S01]  /*20a0*/  UISETP.NE.AND UP2, UPT, UR36, UR52, UPT ;  /* 0x000000342400728c */ /* 0x000fe2000bf45270 */
[----:B------:R4:W-:Y:S01]  /*20b0*/  UTMALDG.5D.IM2COL [UR8], [UR34], UR7 ;  /* 0x00000008220073b4 */ /* 0x0009e20008060007 */
[----:B------:R-:W-:Y:S02]  /*20c0*/  UIADD3 UR27, UPT, UPT, UR22, 0x1, URZ ;  /* 0x00000001161b7890 */ /* 0x000fe4000fffe0ff */
[----:B------:R-:W-:Y:S01]  /*20d0*/  UIADD3 UR31, UPT, UPT, UR31, 0x1, URZ ;  /* 0x000000011f1f7890 */ /* 0x000fe2000fffe0ff */
[----:B------:R-:W-:Y:S01]  /*20e0*/  UMOV UR47, 0x30000 ;  /* 0x00030000002f7882 */ /* 0x000fe20000000000 */
[----:B------:R-:W-:Y:S01]  /*20f0*/  UMOV UR48, 0x0 ;  /* 0x0000000000307882 */ /* 0x000fe20000000000 */
[----:B------:R-:W-:Y:S01]  /*2100*/  UMOV UR49, 0x10000000 ;  /* 0x1000000000317882 */ /* 0x000fe20000000000 */
[----:B------:R-:W-:Y:S01]  /*2110*/  UMOV UR17, UR9 ;  /* 0x0000000900117c82 */ /* 0x000fe20008000000 */
[----:B------:R-:W-:Y:S02]  /*2120*/  UMOV UR18, UR10 ;  /* 0x0000000a00127c82 */ /* 0x000fe40008000000 */
[----:B------:R-:W-:Y:S01]  /*2130*/  @UP2 UIADD3 UR28, UPT, UPT, UR21, URZ, URZ ;  /* 0x000000ff151c2290 */ /* 0x000fe2000fffe0ff */
[----:B------:R3:W-:Y:S03]  /*2140*/  UTMALDG.5D.MULTICAST [UR16], [UR32], UR47, desc[UR48] ;  /* 0x00003010200073b4 */ /* 0x0007e6000802182f */
[----:B------:R-:W-:Y:S11]  /*2150*/  UISETP.NE.AND UP1, UPT, UR28, UR40, UPT ;  /* 0x000000281c00728c */ /* 0x000ff6000bf25270 */
[----:B------:R-:W-:Y:S04]  /*2160*/  @UP1 UIADD3 UR27, UPT, UPT, UR22, URZ, URZ ;  /* 0x000000ff161b1290 */ /* 0x000fe8000fffe0ff */
[----:B------:R-:W-:Y:S02]  /*2170*/  UISETP.NE.AND UP0, UPT, UR27, UR41, UPT ;  /* 0x000000291b00728c */ /* 0x000fe4000bf05270 */
[----:B----4-:R-:W-:Y:S09]  /*2180*/  UIADD3 UR8, UPT, UPT, UR26, 0x1, URZ ;  /* 0x000000011a087890 */ /* 0x010ff2000fffe0ff */
[----:B------:R-:W-:Y:S01]  /*2190*/  @UP0 UIADD3 UR8, UPT, UPT, UR26, URZ, URZ ;  /* 0x000000ff1a080290 */ /* 0x000fe2000fffe0ff */
[----:B------:R-:W-:Y:S06]  /*21a0*/  UMOV UR7, UR30 ;  /* 0x0000001e00077c82 */ /* 0x000fec0008000000 */
[----:B------:R-:W-:Y:S01]  /*21b0*/  UMOV UR26, UR8 ;  /* 0x00000008001a7c82 */ /* 0x000fe20008000000 */
[----:B---3--:R-:W-:Y:S02]  /*21c0*/  USEL UR22, UR27, URZ, UP0 ;  /* 0x000000ff1b167287 */ /* 0x008fe40008000000 */
[----:B------:R-:W-:Y:S02]  /*21d0*/  UISETP.NE.AND UP0, UPT, UR31, UR38, UPT ;  /* 0x000000261f00728c */ /* 0x000fe4000bf05270 */
[----:B------:R-:W-:Y:S02]  /*21e0*/  USEL UR20, UR36, URZ, UP2 ;  /* 0x000000ff24147287 */ /* 0x000fe40009000000 */
[----:B------:R-:W-:Y:S05]  /*21f0*/  USEL UR21, UR28, URZ, UP1 ;  /* 0x000000ff1c157287 */ /* 0x000fea0008800000 */
[----:B-1----:R-:W-:Y:S07]  /*2200*/  BRA.U UP0, `(.L_x_29) ;  /* 0xfffffffd00047547 */ /* 0x002fee000b83ffff */
.L_x_23:
[----:B------:R-:W-:Y:S01]  /*2210*/  ULEA UR4, UR30, UR29, 0x3 ;  /* 0x0000001d1e047291 */ /* 0x000fe2000f8e18ff */
[----:B-1----:R-:W-:Y:S01]  /*2220*/  SHF.L.U32 R0, R3, 0x1f, RZ ;  /* 0x0000001f03007819 */ /* 0x002fe200000006ff */
[----:B------:R-:W-:Y:S01]  /*2230*/  @!P1 SYNCS.ARRIVE.TRANS64.A1T0 RZ, [UR29+0x248], RZ ;  /* 0x000248ffffff99a7 */ /* 0x000fe2000810001d */
[----:B------:R-:W-:-:S06]  /*2240*/  UISETP.GE.AND UP0, UPT, UR53, 0x1, UPT ;  /* 0x000000013500788c */ /* 0x000fcc000bf06270 */
[----:B--2---:R1:W2:Y:S03]  /*2250*/  SYNCS.PHASECHK.TRANS64.TRYWAIT P0, [UR4+0x110], R0 ;  /* 0x00011000ff0075a7 */ /* 0x0042a60008001104 */
[----:B------:R-:W-:Y:S05]  /*2260*/  BRA.U !UP0, `(.L_x_30) ;  /* 0x0000000508987547 */ /* 0x000fea000b800000 */
[----:B------:R-:W3:Y:S01]  /*2270*/  LDCU.128 UR8, c[0x0][0x480] ;  /* 0x00009000ff0877ac */ /* 0x000ee20008000c00 */
[----:B------:R-:W4:Y:S01]  /*2280*/  LDCU.128 UR32, c[0x0][0x490] ;  /* 0x00009200ff2077ac */ /* 0x000f220008000c00 */
[----:B------:R-:W1:Y:S01]  /*2290*/  LDCU UR13, c[0x0][0x4c8] ;  /* 0x00009900ff0d77ac */ /* 0x000e620008000800 */
        /* <DEDUP_REMOVED lines=14> */
[----:B------:R-:W4:Y:S03]  /*2380*/  LDCU.64 UR32, c[0x0][0x4c0] ;  /* 0x00009800ff2077ac */ /* 0x000f260008000a00 */
[----:B------:R-:W-:-:S02]  /*2390*/  USEL UR4, UR5, UR4, !UP0 ;  /* 0x0000000405047287 */ /* 0x000fc4000c000000 */
[----:B------:R-:W-:Y:S02]  /*23a0*/  UISETP.NE.AND UP0, UPT, UR34, 0x1, UPT ;  /* 0x000000012200788c */ /* 0x000fe4000bf05270 */
[----:B------:R-:W-:Y:S01]  /*23b0*/  UIMAD.WIDE.U32 UR6, UR4, UR35, URZ ;  /* 0x00000023040672a5 */ /* 0x000fe2000f8e00ff */
[----:B------:R-:W1:Y:S01]  /*23c0*/  LDCU.64 UR24, c[0x0][0x4d0] ;  /* 0x00009a00ff1877ac */ /* 0x000e620008000a00 */
[----:B------:R-:W-:-:S05]  /*23d0*/  UIADD3 UR38, UPT, UPT, UR53, UR38, URZ ;  /* 0x0000002635267290 */ /* 0x000fca000fffe0ff */
[----:B------:R-:W-:Y:S01]  /*23e0*/  UMOV UR6, UR7 ;  /* 0x0000000700067c82 */ /* 0x000fe20008000000 */
[----:B------:R-:W-:Y:S02]  /*23f0*/  UIADD3 UR7, UPT, UPT, -UR5, URZ, URZ ;  /* 0x000000ff05077290 */ /* 0x000fe4000fffe1ff */
[----:B---3--:R-:W-:Y:S02]  /*2400*/  USHF.R.U32.HI UR6, URZ, UR9, UR6 ;  /* 0x00000009ff067299 */ /* 0x008fe40008011606 */
[----:B------:R-:W-:Y:S02]  /*2410*/  UIMAD UR7, UR8, UR7, UR46 ;  /* 0x00000007080772a4 */ /* 0x000fe4000f8e022e */
[----:B------:R-:W-:Y:S02]  /*2420*/  USEL UR14, UR4, UR6, !UP0 ;  /* 0x00000006040e7287 */ /* 0x000fe4000c000000 */
[----:B------:R-:W-:Y:S02]  /*2430*/  UIADD3 UR6, UPT, UPT, -UR4, URZ, URZ ;  /* 0x000000ff04067290 */ /* 0x000fe4000fffe1ff */
[----:B------:R-:W-:-:S02]  /*2440*/  UIADD3 UR9, UPT, UPT, -UR14, URZ, URZ ;  /* 0x000000ff0e097290 */ /* 0x000fc4000fffe1ff */
[----:B------:R-:W-:Y:S02]  /*2450*/  UIMAD UR12, UR11, UR6, UR5 ;  /* 0x000000060b0c72a4 */ /* 0x000fe4000f8e0205 */
[----:B------:R-:W-:Y:S02]  /*2460*/  UIMAD UR9, UR34, UR9, UR4 ;  /* 0x00000009220972a4 */ /* 0x000fe4000f8e0204 */
[----:B----4-:R-:W-:Y:S01]  /*2470*/  UIMAD UR11, UR7, UR32, UR10 ;  /* 0x00000020070b72a4 */ /* 0x010fe2000f8e020a */
[----:B------:R-:W3:Y:S02]  /*2480*/  LDCU.64 UR4, c[0x0][0x4f8] ;  /* 0x00009f00ff0477ac */ /* 0x000ee40008000a00 */
[----:B------:R-:W4:Y:S01]  /*2490*/  LDCU UR6, c[0x0][0x500] ;  /* 0x0000a000ff0677ac */ /* 0x000f220008000800 */
[----:B-1----:R-:W-:Y:S02]  /*24a0*/  UIMAD UR12, UR12, UR33, UR16 ;  /* 0x000000210c0c72a4 */ /* 0x002fe4000f8e0210 */
[----:B------:R-:W-:Y:S01]  /*24b0*/  UIMAD UR13, UR9, UR13, UR17 ;  /* 0x0000000d090d72a4 */ /* 0x000fe2000f8e0211 */
[----:B------:R-:W-:Y:S01]  /*24c0*/  UMOV UR36, UR53 ;  /* 0x0000003500247c82 */ /* 0x000fe20008000000 */
[----:B------:R-:W-:-:S10]  /*24d0*/  UMOV UR7, UR30 ;  /* 0x0000001e00077c82 */ /* 0x000fd40008000000 */
.L_x_36:
[----:B------:R-:W-:Y:S01]  /*24e0*/  @!P3 MOV R4, 0x1800 ;  /* 0x000018000004b802 */ /* 0x000fe20000000f00 */
[----:B------:R-:W-:Y:S01]  /*24f0*/  ULEA UR9, UR7, UR29, 0x3 ;  /* 0x0000001d07097291 */ /* 0x000fe2000f8e18ff */
[----:B--23--:R-:W-:Y:S11]  /*2500*/  @P0 BRA `(.L_x_31) ;  /* 0x00000000000c0947 */ /* 0x00cff60003800000 */
[----:B------:R-:W-:Y:S04]  /*2510*/  SHF.L.U32 R5, R3, 0x1f, RZ ;  /* 0x0000001f03057819 */ /* 0x000fe800000006ff */
[----:B------:R-:W1:Y:S02]  /*2520*/  SYNCS.PHASECHK.TRANS64.TRYWAIT P0, [UR9+0x110], R5 ;  /* 0x00011005ff0075a7 */ /* 0x000e640008001109 */
[----:B-1----:R-:W-:Y:S05]  /*2530*/  @!P0 BRA `(.L_x_32) ;  /* 0x0000006c001c8947 */ /* 0x002fea0003800000 */
.L_x_31:
[----:B------:R2:W-:Y:S01]  /*2540*/  @!P3 SYNCS.ARRIVE.TRANS64 RZ, [UR9], R4 ;  /* 0x00000004ffffb9a7 */ /* 0x0005e20008000009 */
[----:B------:R-:W-:Y:S04]  /*2550*/  ULOP3.LUT UR8, UR37, 0x2, URZ, 0xfc, !UPT ;  /* 0x0000000225087892 */ /* 0x000fe8000f8efcff */
[----:B------:R-:W-:Y:S09]  /*2560*/  UISETP.NE.AND UP0, UPT, UR8, 0x2, UPT ;  /* 0x000000020800788c */ /* 0x000ff2000bf05270 */
[----:B------:R-:W-:Y:S05]  /*2570*/  BRA.U UP0, `(.L_x_33) ;  /* 0x0000000100047547 */ /* 0x000fea000b800000 */
[----:B---34-:R-:W-:Y:S05]  /*2580*/  BPT.TRAP 0x1 ;  /* 0x000000040000795c */ /* 0x018fea0000300000 */
.L_x_33:
[----:B------:R-:W-:Y:S04]  /*2590*/  BSSY.RECONVERGENT B0, `(.L_x_34) ;  /* 0x0000003000007945 */ /* 0x000fe80003800200 */
[----:B------:R-:W-:Y:S05]  /*25a0*/  @P2 BRA `(.L_x_35) ;  /* 0x0000000000042947 */ /* 0x000fea0003800000 */
[----:B---34-:R-:W-:Y:S05]  /*25b0*/  BPT.TRAP 0x1 ;  /* 0x000000040000795c */ /* 0x018fea0000300000 */
.L_x_35:
[----:B---34-:R-:W-:Y:S05]  /*25c0*/  BSYNC.RECONVERGENT B0 ;  /* 0x0000000000007941 */ /* 0x018fea0003800200 */
.L_x_34:
        /* <DEDUP_REMOVED lines=11> */
[----:B-1----:R-:W-:Y:S01]  /*2680*/  SHF.L.U32 R0, R3, 0x1f, RZ ;  /* 0x0000001f03007819 */ /* 0x002fe200000006ff */
[----:B------:R-:W-:Y:S02]  /*2690*/  UIADD3.X UR35, UPT, UPT, URZ, UR43, URZ, UP3, !UPT ;  /* 0x0000002bff237290 */ /* 0x000fe40009ffe4ff */
[----:B------:R-:W-:Y:S01]  /*26a0*/  UIADD3 UR32, UP0, UPT, UR42, 0x200, URZ ;  /* 0x000002002a207890 */ /* 0x000fe2000ff1e0ff */
[----:B------:R1:W3:Y:S01]  /*26b0*/  SYNCS.PHASECHK.TRANS64.TRYWAIT P0, [UR8+0x110], R0 ;  /* 0x00011000ff0075a7 */ /* 0x0002e20008001108 */
[----:B------:R-:W-:Y:S02]  /*26c0*/  UIMAD UR8, UR21, UR24, UR5 ;  /* 0x00000018150872a4 */ /* 0x000fe4000f8e0205 */
[----:B------:R-:W-:Y:S02]  /*26d0*/  UIMAD UR7, UR22, UR25, UR6 ;  /* 0x00000019160772a4 */ /* 0x000fe4000f8e0206 */
[----:B------:R-:W-:Y:S02]  /*26e0*/  ULEA UR15, UR8, UR15, 0x5 ;  /* 0x0000000f080f7291 */ /* 0x000fe4000f8e28ff */
[----:B------:R-:W-:Y:S02]  /*26f0*/  UIADD3 UR8, UPT, UPT, UR18, 0x4600, URZ ;  /* 0x0000460012087890 */ /* 0x000fe4000fffe0ff */
[----:B------:R-:W-:Y:S02]  /*2700*/  ULEA UR7, UR7, UR15, 0xa ;  /* 0x0000000f07077291 */ /* 0x000fe4000f8e50ff */
[----:B------:R-:W-:Y:S02]  /*2710*/  UIADD3.X UR33, UPT, UPT, URZ, UR43, URZ, UP0, !UPT ;  /* 0x0000002bff217290 */ /* 0x000fe400087fe4ff */
[----:B------:R-:W-:Y:S02]  /*2720*/  UPRMT UR7, UR7, 0x5410, URZ ;  /* 0x0000541007077896 */ /* 0x000fe400080000ff */
[----:B------:R-:W-:Y:S02]  /*2730*/  UIADD3 UR31, UPT, UPT, UR20, 0x1, URZ ;  /* 0x00000001141f7890 */ /* 0x000fe4000fffe0ff */
[----:B------:R-:W-:Y:S02]  /*2740*/  UIADD3 UR28, UPT, UPT, UR21, 0x1, URZ ;  /* 0x00000001151c7890 */ /* 0x000fe4000fffe0ff */
[----:B------:R-:W-:Y:S02]  /*2750*/  UISETP.NE.AND UP2, UPT, UR31, UR49, UPT ;  /* 0x000000311f00728c */ /* 0x000fe4000bf45270 */
[----:B------:R-:W-:Y:S01]  /*2760*/  UIADD3 UR27, UPT, UPT, UR22, 0x1, URZ ;  /* 0x00000001161b7890 */ /* 0x000fe2000fffe0ff */
[----:B------:R4:W-:Y:S01]  /*2770*/  UTMALDG.5D.IM2COL [UR8], [UR34], UR7 ;  /* 0x00000008220073b4 */ /* 0x0009e20008060007 */
[----:B------:R-:W-:Y:S01]  /*2780*/  UMOV UR48, 0x30000 ;  /* 0x0003000000307882 */ /* 0x000fe20000000000 */
[----:B------:R-:W-:Y:S01]  /*2790*/  UMOV UR46, 0x0 ;  /* 0x00000000002e7882 */ /* 0x000fe20000000000 */
[----:B------:R-:W-:Y:S01]  /*27a0*/  UMOV UR47, 0x10000000 ;  /* 0x10000000002f7882 */ /* 0x000fe20000000000 */
[----:B------:R-:W-:Y:S01]  /*27b0*/  UMOV UR17, UR9 ;  /* 0x0000000900117c82 */ /* 0x000fe20008000000 */
[----:B------:R-:W-:Y:S03]  /*27c0*/  UMOV UR18, UR10 ;  /* 0x0000000a00127c82 */ /* 0x000fe60008000000 */
[----:B------:R-:W-:Y:S01]  /*27d0*/  @UP2 UIADD3 UR28, UPT, UPT, UR21, URZ, URZ ;  /* 0x000000ff151c2290 */ /* 0x000fe2000fffe0ff */
[----:B------:R2:W-:Y:S03]  /*27e0*/  UTMALDG.5D.MULTICAST [UR16], [UR32], UR48, desc[UR46] ;  /* 0x00002e10200073b4 */ /* 0x0005e60008021830 */
[----:B------:R-:W-:Y:S11]  /*27f0*/  UISETP.NE.AND UP1, UPT, UR28, UR40, UPT ;  /* 0x000000281c00728c */ /* 0x000ff6000bf25270 */
[----:B------:R-:W-:Y:S04]  /*2800*/  @UP1 UIADD3 UR27, UPT, UPT, UR22, URZ, URZ ;  /* 0x000000ff161b1290 */ /* 0x000fe8000fffe0ff */
[----:B------:R-:W-:Y:S02]  /*2810*/  UISETP.NE.AND UP0, UPT, UR27, UR41, UPT ;  /* 0x000000291b00728c */ /* 0x000fe4000bf05270 */
[----:B----4-:R-:W-:Y:S09]  /*2820*/  UIADD3 UR8, UPT, UPT, UR26, 0x1, URZ ;  /* 0x000000011a087890 */ /* 0x010ff2000fffe0ff */
[----:B------:R-:W-:Y:S02]  /*2830*/  @UP0 UIADD3 UR8, UPT, UPT, UR26, URZ, URZ ;  /* 0x000000ff1a080290 */ /* 0x000fe4000fffe0ff */
[----:B------:R-:W-:Y:S05]  /*2840*/  UIADD3 UR7, UPT, UPT, UR36, -0x1, URZ ;  /* 0xffffffff24077890 */ /* 0x000fea000fffe0ff */
[----:B------:R-:W-:Y:S01]  /*2850*/  UMOV UR26, UR8 ;  /* 0x00000008001a7c82 */ /* 0x000fe20008000000 */
[----:B--2---:R-:W-:Y:S02]  /*2860*/  USEL UR22, UR27, URZ, UP0 ;  /* 0x000000ff1b167287 */ /* 0x004fe40008000000 */
[----:B------:R-:W-:Y:S02]  /*2870*/  UISETP.GT.U32.AND UP0, UPT, UR36, 0x1, UPT ;  /* 0x000000012400788c */ /* 0x000fe4000bf04070 */
[----:B------:R-:W-:Y:S02]  /*2880*/  USEL UR20, UR31, URZ, UP2 ;  /* 0x000000ff1f147287 */ /* 0x000fe40009000000 */
[----:B------:R-:W-:Y:S01]  /*2890*/  USEL UR21, UR28, URZ, UP1 ;  /* 0x000000ff1c157287 */ /* 0x000fe20008800000 */
[----:B------:R-:W-:Y:S01]  /*28a0*/  UMOV UR36, UR7 ;  /* 0x0000000700247c82 */ /* 0x000fe20008000000 */
[----:B------:R-:W-:Y:S03]  /*28b0*/  UMOV UR7, UR30 ;  /* 0x0000001e00077c82 */ /* 0x000fe60008000000 */
[----:B-1----:R-:W-:Y:S07]  /*28c0*/  BRA.U UP0, `(.L_x_36) ;  /* 0xfffffffd00047547 */ /* 0x002fee000b83ffff */
.L_x_30:
[----:B------:R-:W-:Y:S01]  /*28d0*/  SHF.L.U32 R5, R2, 0x1f, RZ ;  /* 0x0000001f02057819 */ /* 0x000fe200000006ff */
[----:B------:R-:W-:-:S03]  /*28e0*/  NOP ;  /* 0x0000000000007918 */ /* 0x000fc60000000000 */
[----:B--23--:R-:W2:Y:S02]  /*28f0*/  SYNCS.PHASECHK.TRANS64.TRYWAIT P0, [UR29+0x250], R5 ;  /* 0x00025005ff0075a7 */ /* 0x00cea4000800111d */
[----:B--2---:R-:W-:Y:S05]  /*2900*/  @!P0 BRA `(.L_x_37) ;  /* 0x0000006800408947 */ /* 0x004fea0003800000 */
.L_x_139:
[----:B-1----:R-:W1:Y:S01]  /*2910*/  LDS.128 R4, [UR29+0x290] ;  /* 0x0002901dff047984 */ /* 0x002e620008000c00 */
[----:B------:R-:W-:Y:S02]  /*2920*/  UIADD3 UR4, UPT, UPT, UR29, 0x258, URZ ;  /* 0x000002581d047890 */ /* 0x000fe4000fffe0ff */
[----:B------:R-:W-:Y:S01]  /*2930*/  UISETP.GE.AND UP0, UPT, UR39, 0x1, UPT ;  /* 0x000000012700788c */ /* 0x000fe2000bf06270 */
[----:B------:R-:W-:Y:S01]  /*2940*/  @!PT LDS RZ, [RZ] ;  /* 0x00000000fffff984 */ /* 0x000fe20000000800 */
[----:B------:R-:W-:Y:S01]  /*2950*/  @!PT LDS RZ, [RZ] ;  /* 0x00000000fffff984 */ /* 0x000fe20000000800 */
[----:B------:R-:W-:Y:S01]  /*2960*/  @!PT LDS RZ, [RZ] ;  /* 0x00000000fffff984 */ /* 0x000fe20000000800 */
[----:B------:R-:W-:Y:S01]  /*2970*/  @!PT LDS RZ, [RZ] ;  /* 0x00000000fffff984 */ /* 0x000fe20000000800 */
[----:B------:R2:W-:Y:S06]  /*2980*/  MEMBAR.ALL.CTA ;  /* 0x0000000000007992 */ /* 0x0005ec0000008000 */
[----:B--2---:R-:W2:Y:S01]  /*2990*/  FENCE.VIEW.ASYNC.S ;  /* 0x00000000000073c6 */ /* 0x004ea20000000000 */
[----:B------:R-:W-:-:S09]  /*29a0*/  UPRMT UR4, URZ, 0x654, UR4 ;  /* 0x00000654ff047896 */ /* 0x000fd20008000004 */
[----:B--2---:R-:W-:Y:S01]  /*29b0*/  SYNCS.ARRIVE.TRANS64.RED.A1T0 RZ, [UR4], RZ ;  /* 0x000000ffffff79a7 */ /* 0x004fe20008100404 */
[----:B-1----:R-:W-:-:S13]  /*29c0*/  LOP3.LUT P0, RZ, R6, 0x1, RZ, 0xc0, !PT ;  /* 0x0000000106ff7812 */ /* 0x002fda000780c0ff */
[----:B------:R-:W-:Y:S01]  /*29d0*/  VOTEU.ANY UP1, P0 ;  /* 0x0000000000ff7886 */ /* 0x000fe20000020100 */
[----:B------:R-:W-:-:S13]  /*29e0*/  PLOP3.LUT P0, PT, PT, PT, UP1, 0x80, 0x8 ;  /* 0x000000000008781c */ /* 0x000fda0003f0f018 */
[----:B------:R-:W-:Y:S02]  /*29f0*/  @P0 MOV R0, R4 ;  /* 0x0000000400000202 */ /* 0x000fe40000000f00 */
[----:B------:R-:W-:Y:S02]  /*2a00*/  @P0 LOP3.LUT R4, R5, 0xffff, RZ, 0xc0, !PT ;  /* 0x0000ffff05040812 */ /* 0x000fe400078ec0ff */
[----:B------:R-:W-:Y:S02]  /*2a10*/  @P0 R2UR UR6, R0 ;  /* 0x00000000000602ca */ /* 0x000fe400000e0000 */
[----:B------:R-:W-:-:S11]  /*2a20*/  @P0 R2UR UR5, R4 ;  /* 0x00000000040502ca */ /* 0x000fd600000e0000 */
[----:B------:R-:W-:Y:S02]  /*2a30*/  @UP1 UMOV UR51, UR6 ;  /* 0x0000000600331c82 */ /* 0x000fe40008000000 */
[----:B------:R-:W-:Y:S01]  /*2a40*/  @UP1 UMOV UR50, UR5 ;  /* 0x0000000500321c82 */ /* 0x000fe20008000000 */
[----:B------:R-:W-:Y:S05]  /*2a50*/  BRA.U !UP0, `(.L_x_38) ;  /* 0x0000000108d47547 */ /* 0x000fea000b800000 */
[----:B------:R-:W1:Y:S01]  /*2a60*/  LDCU.128 UR16, c[0x0][0xc10] ;  /* 0x00018200ff1077ac */ /* 0x000e620008000c00 */
[----:B------:R-:W2:Y:S01]  /*2a70*/  LDCU UR20, c[0x0][0xc20] ;  /* 0x00018400ff1477ac */ /* 0x000ea20008000800 */
[----:B------:R-:W3:Y:S01]  /*2a80*/  LDCU UR13, c[0x0][0xc0c] ;  /* 0x00018180ff0d77ac */ /* 0x000ee20008000800 */
[----:B------:R-:W4:Y:S01]  /*2a90*/  LDCU.64 UR14, c[0x0][0xc28] ;  /* 0x00018500ff0e77ac */ /* 0x000f220008000a00 */
[----:B------:R-:W-:Y:S02]  /*2aa0*/  UISETP.NE.AND UP3, UPT, UR39, 0x1, UPT ;  /* 0x000000012700788c */ /* 0x000fe4000bf65270 */
[----:B-1----:R-:W-:Y:S02]  /*2ab0*/  UIMAD.WIDE.U32 UR4, UR54, UR19, URZ ;  /* 0x00000013360472a5 */ /* 0x002fe4000f8e00ff */
[----:B------:R-:W-:Y:S02]  /*2ac0*/  UIMAD.WIDE.U32 UR6, UR55, UR16, URZ ;  /* 0x00000010370672a5 */ /* 0x000fe4000f8e00ff */
[----:B------:R-:W-:-:S02]  /*2ad0*/  UISETP.NE.AND UP0, UPT, UR18, 0x1, UPT ;  /* 0x000000011200788c */ /* 0x000fc4000bf05270 */
[----:B------:R-:W-:Y:S01]  /*2ae0*/  UIMAD.WIDE.U32 UR10, UR50, UR19, URZ ;  /* 0x00000013320a72a5 */ /* 0x000fe2000f8e00ff */
[----:B------:R-:W-:Y:S01]  /*2af0*/  UMOV UR4, UR5 ;  /* 0x0000000500047c82 */ /* 0x000fe20008000000 */
[----:B---3--:R-:W-:Y:S02]  /*2b00*/  UISETP.NE.AND UP2, UPT, UR13, 0x1, UPT ;  /* 0x000000010d00788c */ /* 0x008fe4000bf45270 */
[----:B--2---:R-:W-:Y:S02]  /*2b10*/  USHF.R.U32.HI UR5, URZ, UR20, UR4 ;  /* 0x00000014ff057299 */ /* 0x004fe40008011604 */
[----:B------:R-:W-:Y:S01]  /*2b20*/  UIMAD.WIDE.U32 UR8, UR51, UR16, URZ ;  /* 0x00000010330872a5 */ /* 0x000fe2000f8e00ff */
[----:B------:R-:W-:Y:S01]  /*2b30*/  UMOV UR4, UR7 ;  /* 0x0000000700047c82 */ /* 0x000fe20008000000 */
[----:B------:R-:W-:Y:S02]  /*2b40*/  USEL UR5, UR54, UR5, !UP0 ;  /* 0x0000000536057287 */ /* 0x000fe4000c000000 */
[----:B------:R-:W-:-:S02]  /*2b50*/  USHF.R.U32.HI UR4, URZ, UR17, UR4 ;  /* 0x00000011ff047299 */ /* 0x000fc40008011604 */
[----:B----4-:R-:W-:Y:S02]  /*2b60*/  UIMAD.WIDE.U32 UR6, UR5, UR14, URZ ;  /* 0x0000000e050672a5 */ /* 0x010fe4000f8e00ff */
[----:B------:R-:W-:Y:S01]  /*2b70*/  USEL UR12, UR55, UR4, !UP2 ;  /* 0x00000004370c7287 */ /* 0x000fe2000d000000 */
[----:B------:R-:W-:Y:S02]  /*2b80*/  UMOV UR8, UR9 ;  /* 0x0000000900087c82 */ /* 0x000fe40008000000 */
[----:B------:R-:W-:Y:S01]  /*2b90*/  UMOV UR4, UR11 ;  /* 0x0000000b00047c82 */ /* 0x000fe20008000000 */
[----:B------:R-:W-:Y:S01]  /*2ba0*/  UIMAD.WIDE.U32 UR10, UR12, UR14, URZ ;  /* 0x0000000e0c0a72a5 */ /* 0x000fe2000f8e00ff */
[----:B------:R-:W-:Y:S01]  /*2bb0*/  UMOV UR6, UR7 ;  /* 0x0000000700067c82 */ /* 0x000fe20008000000 */
[----:B------:R-:W-:Y:S02]  /*2bc0*/  USHF.R.U32.HI UR4, URZ, UR20, UR4 ;  /* 0x00000014ff047299 */ /* 0x000fe40008011604 */
[----:B------:R-:W-:-:S02]  /*2bd0*/  @UP3 USHF.R.U32.HI UR5, URZ, UR15, UR6 ;  /* 0x0000000fff053299 */ /* 0x000fc40008011606 */
[----:B------:R-:W-:Y:S01]  /*2be0*/  USHF.R.U32.HI UR17, URZ, UR17, UR8 ;  /* 0x00000011ff117299 */ /* 0x000fe20008011608 */
[----:B------:R-:W-:Y:S01]  /*2bf0*/  UMOV UR6, UR11 ;  /* 0x0000000b00067c82 */ /* 0x000fe20008000000 */
[----:B------:R-:W-:Y:S02]  /*2c00*/  USEL UR4, UR50, UR4, !UP0 ;  /* 0x0000000432047287 */ /* 0x000fe4000c000000 */
[----:B------:R-:W-:Y:S02]  /*2c10*/  @UP3 USHF.R.U32.HI UR12, URZ, UR15, UR6 ;  /* 0x0000000fff0c3299 */ /* 0x000fe40008011606 */
[----:B------:R-:W-:Y:S02]  /*2c20*/  UIMAD UR6, UR39, UR5, URZ ;  /* 0x00000005270672a4 */ /* 0x000fe4000f8e02ff */
[----:B------:R-:W-:Y:S02]  /*2c30*/  USEL UR5, UR51, UR17, !UP2 ;  /* 0x0000001133057287 */ /* 0x000fe4000d000000 */
[----:B------:R-:W-:-:S02]  /*2c40*/  UIMAD UR8, UR39, UR12, URZ ;  /* 0x0000000c270872a4 */ /* 0x000fc4000f8e02ff */
[----:B------:R-:W-:Y:S02]  /*2c50*/  UISETP.GE.AND UP0, UPT, UR4, UR6, UPT ;  /* 0x000000060400728c */ /* 0x000fe4000bf06270 */
[----:B------:R-:W-:Y:S02]  /*2c60*/  UIMAD.WIDE.U32 UR6, UR4, UR14, URZ ;  /* 0x0000000e040672a5 */ /* 0x000fe4000f8e00ff */
[----:B------:R-:W-:Y:S02]  /*2c70*/  UISETP.GE.OR UP0, UPT, UR5, UR8, UP0 ;  /* 0x000000080500728c */ /* 0x000fe40008706670 */
[----:B------:R-:W-:Y:S02]  /*2c80*/  UIMAD.WIDE.U32 UR8, UR5, UR14, URZ ;  /* 0x0000000e050872a5 */ /* 0x000fe4000f8e00ff */
[----:B------:R-:W-:Y:S01]  /*2c90*/  UIADD3 UR10, UPT, UPT, -UR4, URZ, URZ ;  /* 0x000000ff040a7290 */ /* 0x000fe2000fffe1ff */
[----:B------:R-:W-:Y:S02]  /*2ca0*/  UMOV UR6, UR7 ;  /* 0x0000000700067c82 */ /* 0x000fe40008000000 */
[----:B------:R-:W-:-:S02]  /*2cb0*/  USHF.R.U32.HI UR6, URZ, UR15, UR6 ;  /* 0x0000000fff067299 */ /* 0x000fc40008011606 */
[----:B------:R-:W-:Y:S02]  /*2cc0*/  UIMAD UR10, UR18, UR10, UR50 ;  /* 0x0000000a120a72a4 */ /* 0x000fe4000f8e0232 */
[----:B------:R-:W-:Y:S01]  /*2cd0*/  USEL UR6, UR4, UR6, !UP3 ;  /* 0x0000000604067287 */ /* 0x000fe2000d800000 */
[----:B------:R-:W-:Y:S01]  /*2ce0*/  @!UP0 UMOV UR7, UR9 ;  /* 0x0000000900078c82 */ /* 0x000fe20008000000 */
[----:B------:R-:W-:Y:S02]  /*2cf0*/  UIADD3 UR9, UPT, UPT, -UR5, URZ, URZ ;  /* 0x000000ff05097290 */ /* 0x000fe4000fffe1ff */
[----:B------:R-:W-:Y:S02]  /*2d00*/  @!UP0 USHF.R.U32.HI UR7, URZ, UR15, UR7 ;  /* 0x0000000fff078299 */ /* 0x000fe40008011607 */
[----:B------:R-:W-:Y:S02]  /*2d10*/  UIADD3 UR8, UPT, UPT, -UR6, URZ, URZ ;  /* 0x000000ff06087290 */ /* 0x000fe4000fffe1ff */
[----:B------:R-:W-:-:S02]  /*2d20*/  @!UP0 USEL UR7, UR5, UR7, !UP3 ;  /* 0x0000000705078287 */ /* 0x000fc4000d800000 */
[----:B------:R-:W-:Y:S02]  /*2d30*/  UIMAD UR8, UR39, UR8, UR4 ;  /* 0x00000008270872a4 */ /* 0x000fe4000f8e0204 */
[----:B------:R-:W-:Y:S02]  /*2d40*/  @!UP0 UIADD3 UR6, UPT, UPT, UR6, -UR7, URZ ;  /* 0x8000000706068290 */ /* 0x000fe4000fffe0ff */
[----:B------:R-:W-:Y:S02]  /*2d50*/  @!UP0 UIMAD UR7, UR8, UR12, UR7 ;  /* 0x0000000c080782a4 */ /* 0x000fe4000f8e0207 */
[----:B------:R-:W-:Y:S02]  /*2d60*/  @!UP0 UIMAD UR4, UR39, UR6, UR5 ;  /* 0x00000006270482a4 */ /* 0x000fe4000f8e0205 */
[----:B------:R-:W-:Y:S02]  /*2d70*/  UIMAD UR6, UR13, UR9, UR51 ;  /* 0x000000090d0672a4 */ /* 0x000fe4000f8e0233 */
[----:B------:R-:W-:Y:S01]  /*2d80*/  UIMAD UR50, UR4, UR18, UR10 ;  /* 0x00000012043272a4 */ /* 0x000fe2000f8e020a */
[----:B------:R-:W-:-:S02]  /*2d90*/  @!UP0 UMOV UR5, UR7 ;  /* 0x0000000700058c82 */ /* 0x000fc40008000000 */
[----:B------:R-:W-:-:S12]  /*2da0*/  UIMAD UR51, UR5, UR13, UR6 ;  /* 0x0000000d053372a4 */ /* 0x000fd8000f8e0206 */
.L_x_38:
[----:B------:R-:W1:Y:S02]  /*2db0*/  LDCU UR4, c[0x0][0xc30] ;  /* 0x00018600ff0477ac */ /* 0x000e640008000800 */
[----:B-1----:R-:W-:-:S09]  /*2dc0*/  UISETP.NE.AND UP0, UPT, UR4, 0x1, UPT ;  /* 0x000000010400788c */ /* 0x002fd2000bf05270 */
[----:B------:R-:W-:Y:S05]  /*2dd0*/  BRA.U UP0, `(.L_x_39) ;  /* 0x0000000100447547 */ /* 0x000fea000b800000 */
[----:B------:R-:W1:Y:S01]  /*2de0*/  LDCU.128 UR8, c[0x0][0xc10] ;  /* 0x00018200ff0877ac */ /* 0x000e620008000c00 */
[----:B------:R-:W2:Y:S01]  /*2df0*/  LDCU UR12, c[0x0][0xc0c] ;  /* 0x00018180ff0c77ac */ /* 0x000ea20008000800 */
[----:B------:R-:W3:Y:S01]  /*2e00*/  LDCU UR13, c[0x0][0xc20] ;  /* 0x00018400ff0d77ac */ /* 0x000ee20008000800 */
[----:B-1----:R-:W-:Y:S02]  /*2e10*/  UIMAD.WIDE.U32 UR6, UR51, UR8, URZ ;  /* 0x00000008330672a5 */ /* 0x002fe4000f8e00ff */
[----:B------:R-:W-:Y:S02]  /*2e20*/  UIMAD.WIDE.U32 UR4, UR50, UR11, URZ ;  /* 0x0000000b320472a5 */ /* 0x000fe4000f8e00ff */
[----:B--2---:R-:W-:Y:S02]  /*2e30*/  UISETP.NE.AND UP2, UPT, UR12, 0x1, UPT ;  /* 0x000000010c00788c */ /* 0x004fe4000bf45270 */
[----:B------:R-:W-:Y:S01]  /*2e40*/  UISETP.NE.AND UP0, UPT, UR10, 0x1, UPT ;  /* 0x000000010a00788c */ /* 0x000fe2000bf05270 */
[----:B------:R-:W-:-:S02]  /*2e50*/  UMOV UR6, UR7 ;  /* 0x0000000700067c82 */ /* 0x000fc40008000000 */
[----:B------:R-:W-:Y:S01]  /*2e60*/  UMOV UR4, UR5 ;  /* 0x0000000500047c82 */ /* 0x000fe20008000000 */
[----:B------:R-:W-:Y:S02]  /*2e70*/  USHF.R.U32.HI UR6, URZ, UR9, UR6 ;  /* 0x00000009ff067299 */ /* 0x000fe40008011606 */
[----:B---3--:R-:W-:Y:S02]  /*2e80*/  USHF.R.U32.HI UR4, URZ, UR13, UR4 ;  /* 0x0000000dff047299 */ /* 0x008fe40008011604 */
[----:B------:R-:W-:Y:S02]  /*2e90*/  USEL UR5, UR51, UR6, !UP2 ;  /* 0x0000000633057287 */ /* 0x000fe4000d000000 */
[----:B------:R-:W-:-:S04]  /*2ea0*/  USEL UR4, UR50, UR4, !UP0 ;  /* 0x0000000432047287 */ /* 0x000fc8000c000000 */
[----:B------:R-:W-:Y:S02]  /*2eb0*/  UIADD3 UR6, UPT, UPT, UR5, -UR4, URZ ;  /* 0x8000000405067290 */ /* 0x000fe4000fffe0ff */
[----:B------:R-:W-:Y:S02]  /*2ec0*/  UIADD3 UR4, UPT, UPT, -UR5, UR4, URZ ;  /* 0x0000000405047290 */ /* 0x000fe4000fffe1ff */
[----:B------:R-:W-:Y:S02]  /*2ed0*/  UIMAD UR50, UR6, UR10, UR50 ;  /* 0x0000000a063272a4 */ /* 0x000fe4000f8e0232 */
[----:B------:R-:W-:-:S12]  /*2ee0*/  UIMAD UR51, UR4, UR12, UR51 ;  /* 0x0000000c043372a4 */ /* 0x000fd8000f8e0233 */
.L_x_39:
[----:B------:R-:W-:Y:S01]  /*2ef0*/  R2UR UR5, R100 ;  /* 0x00000000640572ca */ /* 0x000fe200000e0000 */
[----:B------:R-:W-:Y:S01]  /*2f00*/  UMOV UR31, UR38 ;  /* 0x00000026001f7c82 */ /* 0x000fe20008000000 */
[----:B------:R-:W-:Y:S02]  /*2f10*/  R2UR UR4, R99 ;  /* 0x00000000630472ca */ /* 0x000fe400000e0000 */
[----:B------:R-:W-:Y:S02]  /*2f20*/  PLOP3.LUT P1, PT, PT, PT, PT, 0x80, 0x8 ;  /* 0x000000000008781c */ /* 0x000fe40003f2f070 */
[----:B------:R-:W-:-:S07]  /*2f30*/  LOP3.LUT R2, R2, 0x1, RZ, 0x3c, !PT ;  /* 0x0000000102027812 */ /* 0x000fce00078e3cff */
[----:B------:R-:W-:Y:S02]  /*2f40*/  UIADD3 UR52, UPT, UPT, UR51, UR5, URZ ;  /* 0x0000000533347290 */ /* 0x000fe4000fffe0ff */
[----:B------:R-:W-:Y:S01]  /*2f50*/  UIADD3 UR24, UPT, UPT, UR50, UR4, URZ ;  /* 0x0000000432187290 */ /* 0x000fe2000fffe0ff */
[----:B------:R-:W-:Y:S11]  /*2f60*/  BRA.U UP1, `(.L_x_40) ;  /* 0xffffffe901d87547 */ /* 0x000ff6000b83ffff */
[----:B------:R-:W-:Y:S01]  /*2f70*/  UIADD3 UR29, UPT, UPT, UR29, 0x110, URZ ;  /* 0x000001101d1d7890 */ /* 0x000fe2000fffe0ff */
[----:B------:R-:W-:-:S03]  /*2f80*/  SHF.L.U32 R5, R3, 0x1f, RZ ;  /* 0x0000001f03057819 */ /* 0x000fc600000006ff */
[----:B------:R-:W-:-:S09]  /*2f90*/  ULEA UR4, UR30, UR29, 0x3 ;  /* 0x0000001d1e047291 */ /* 0x000fd2000f8e18ff */
[----:B------:R-:W1:Y:S02]  /*2fa0*/  SYNCS.PHASECHK.TRANS64.TRYWAIT P0, [UR4], R5 ;  /* 0x00000005ff0075a7 */ /* 0x000e640008001104 */
[----:B-1----:R-:W-:Y:S05]  /*2fb0*/  @!P0 BRA `(.L_x_41) ;  /* 0x0000006000ac8947 */ /* 0x002fea0003800000 */
.L_x_141:
[----:B------:R-:W-:-:S04]  /*2fc0*/  UIADD3 UR4, UPT, UPT, UR30, 0x1, URZ ;  /* 0x000000011e047890 */ /* 0x000fc8000fffe0ff */
[----:B------:R-:W-:-:S04]  /*2fd0*/  UISETP.NE.AND UP0, UPT, UR4, 0x22, UPT ;  /* 0x000000220400788c */ /* 0x000fc8000bf05270 */
[----:B------:R-:W-:Y:S02]  /*2fe0*/  USEL UR6, URZ, 0x1, UP0 ;  /* 0x00000001ff067887 */ /* 0x000fe40008000000 */
[----:B------:R-:W-:-:S04]  /*2ff0*/  USEL UR4, UR4, URZ, UP0 ;  /* 0x000000ff04047287 */ /* 0x000fc80008000000 */
[----:B------:R-:W-:Y:S01]  /*3000*/  ULEA UR5, UR4, UR29, 0x3 ;  /* 0x0000001d04057291 */ /* 0x000fe2000f8e18ff */
[----:B------:R-:W-:-:S04]  /*3010*/  LOP3.LUT R2, R3, UR6, RZ, 0x3c, !PT ;  /* 0x0000000603027c12 */ /* 0x000fc8000f8e3cff */
[----:B------:R-:W-:-:S04]  /*3020*/  SHF.L.U32 R3, R2, 0x1f, RZ ;  /* 0x0000001f02037819 */ /* 0x000fc800000006ff */
[----:B------:R-:W2:Y:S02]  /*3030*/  SYNCS.PHASECHK.TRANS64.TRYWAIT P0, [UR5], R3 ;  /* 0x00000003ff0075a7 */ /* 0x000ea40008001105 */
[----:B--2---:R-:W-:Y:S05]  /*3040*/  @!P0 BRA `(.L_x_42) ;  /* 0x0000006000a08947 */ /* 0x004fea0003800000 */
.L_x_143:
[----:B------:R-:W-:-:S04]  /*3050*/  UIADD3 UR4, UPT, UPT, UR4, 0x1, URZ ;  /* 0x0000000104047890 */ /* 0x000fc8000fffe0ff */
[----:B------:R-:W-:-:S04]  /*3060*/  UISETP.NE.AND UP0, UPT, UR4, 0x22, UPT ;  /* 0x000000220400788c */ /* 0x000fc8000bf05270 */
[----:B------:R-:W-:Y:S02]  /*3070*/  USEL UR6, URZ, 0x1, UP0 ;  /* 0x00000001ff067887 */ /* 0x000fe40008000000 */
[----:B------:R-:W-:-:S04]  /*3080*/  USEL UR4, UR4, URZ, UP0 ;  /* 0x000000ff04047287 */ /* 0x000fc80008000000 */
[----:B------:R-:W-:Y:S01]  /*3090*/  ULEA UR5, UR4, UR29, 0x3 ;  /* 0x0000001d04057291 */ /* 0x000fe2000f8e18ff */
[----:B------:R-:W-:-:S04]  /*30a0*/  LOP3.LUT R2, R2, UR6, RZ, 0x3c, !PT ;  /* 0x0000000602027c12 */ /* 0x000fc8000f8e3cff */
[----:B-1----:R-:W-:-:S04]  /*30b0*/  SHF.L.U32 R3, R2, 0x1f, RZ ;  /* 0x0000001f02037819 */ /* 0x002fc800000006ff */
[----:B------:R-:W1:Y:S02]  /*30c0*/  SYNCS.PHASECHK.TRANS64.TRYWAIT P0, [UR5], R3 ;  /* 0x00000003ff0075a7 */ /* 0x000e640008001105 */
[----:B-1----:R-:W-:Y:S05]  /*30d0*/  @!P0 BRA `(.L_x_43) ;  /* 0x0000006000948947 */ /* 0x002fea0003800000 */
.L_x_145:
        /* <DEDUP_REMOVED lines=9> */
.L_x_147:
        /* <DEDUP_REMOVED lines=9> */
.L_x_149:
        /* <DEDUP_REMOVED lines=9> */
.L_x_151:
        /* <DEDUP_REMOVED lines=9> */
.L_x_153:
        /* <DEDUP_REMOVED lines=9> */
.L_x_155:
        /* <DEDUP_REMOVED lines=9> */
.L_x_157:
        /* <DEDUP_REMOVED lines=9> */
.L_x_159:
        /* <DEDUP_REMOVED lines=9> */
.L_x_161:
        /* <DEDUP_REMOVED lines=9> */
.L_x_163:
        /* <DEDUP_REMOVED lines=9> */
.L_x_165:
        /* <DEDUP_REMOVED lines=9> */
.L_x_167:
        /* <DEDUP_REMOVED lines=9> */
.L_x_169:
        /* <DEDUP_REMOVED lines=9> */
.L_x_171:
        /* <DEDUP_REMOVED lines=9> */
.L_x_173:
        /* <DEDUP_REMOVED lines=9> */
.L_x_175:
        /* <DEDUP_REMOVED lines=9> */
.L_x_177:
        /* <DEDUP_REMOVED lines=9> */
.L_x_179:
        /* <DEDUP_REMOVED lines=9> */
.L_x_181:
        /* <DEDUP_REMOVED lines=9> */
.L_x_183:
        /* <DEDUP_REMOVED lines=9> */
.L_x_185:
        /* <DEDUP_REMOVED lines=9> */
.L_x_187:
        /* <DEDUP_REMOVED lines=9> */
.L_x_189:
        /* <DEDUP_REMOVED lines=9> */
.L_x_191:
        /* <DEDUP_REMOVED lines=9> */
.L_x_193:
        /* <DEDUP_REMOVED lines=9> */
.L_x_195:
        /* <DEDUP_REMOVED lines=9> */
.L_x_197:
        /* <DEDUP_REMOVED lines=9> */
.L_x_199:
        /* <DEDUP_REMOVED lines=9> */
.L_x_201:
        /* <DEDUP_REMOVED lines=9> */
.L_x_203:
        /* <DEDUP_REMOVED lines=9> */
.L_x_205:
[----:B------:R-:W-:-:S04]  /*41c0*/  UIADD3 UR4, UPT, UPT, UR4, 0x1, URZ ;  /* 0x0000000104047890 */ /* 0x000fc8000fffe0ff */
[----:B------:R-:W-:-:S04]  /*41d0*/  UISETP.NE.AND UP0, UPT, UR4, 0x22, UPT ;  /* 0x000000220400788c */ /* 0x000fc8000bf05270 */
[----:B------:R-:W-:Y:S02]  /*41e0*/  USEL UR5, URZ, 0x1, UP0 ;  /* 0x00000001ff057887 */ /* 0x000fe40008000000 */
[----:B------:R-:W-:-:S04]  /*41f0*/  USEL UR4, UR4, URZ, UP0 ;  /* 0x000000ff04047287 */ /* 0x000fc80008000000 */
[----:B------:R-:W-:Y:S01]  /*4200*/  ULEA UR4, UR4, UR29, 0x3 ;  /* 0x0000001d04047291 */ /* 0x000fe2000f8e18ff */
[----:B-1----:R-:W-:-:S04]  /*4210*/  LOP3.LUT R3, R2, UR5, RZ, 0x3c, !PT ;  /* 0x0000000502037c12 */ /* 0x002fc8000f8e3cff */
[----:B------:R-:W-:Y:S01]  /*4220*/  SHF.L.U32 R3, R3, 0x1f, RZ ;  /* 0x0000001f03037819 */ /* 0x000fe200000006ff */
[----:B------:R-:W-:-:S07]  /*4230*/  IMAD.U32 R0, RZ, RZ, UR4 ;  /* 0x00000004ff007e24 */ /* 0x000fce000f8e00ff */
.L_x_74:
[----:B-1----:R1:W2:Y:S02]  /*4240*/  SYNCS.PHASECHK.TRANS64.TRYWAIT P0, [R0+URZ], R3 ;  /* 0x00000003000075a7 */ /* 0x0022a400080011ff */
[----:B--2---:R-:W-:Y:S05]  /*4250*/  @!P0 NANOSLEEP.SYNCS 0x989680 ;  /* 0x009896800000895d */ /* 0x004fea0003900000 */
[----:B------:R-:W2:Y:S02]  /*4260*/  @!P0 SYNCS.PHASECHK.TRANS64 P0, [R0+URZ], R3 ;  /* 0x00000003000085a7 */ /* 0x000ea400080010ff */
[----:B--2---:R-:W-:Y:S05]  /*4270*/  @P0 EXIT ;  /* 0x000000000000094d */ /* 0x004fea0003800000 */
[----:B------:R-:W-:Y:S05]  /*4280*/  BRA `(.L_x_74) ;  /* 0xfffffffc00ec7947 */ /* 0x000fea000383ffff */
.L_x_22:
[----:B------:R-:W2:Y:S02]  /*4290*/  S2UR UR4, SR_CgaCtaId ;  /* 0x00000000000479c3 */ /* 0x000ea40000008800 */
[----:B--2---:R-:W-:-:S04]  /*42a0*/  UISETP.NE.AND UP0, UPT, UR4, URZ, UPT ;  /* 0x000000ff0400728c */ /* 0x004fc8000bf05270 */
[----:B------:R-:W-:-:S09]  /*42b0*/  UISETP.NE.OR UP0, UPT, UR18, 0x1, UP0 ;  /* 0x000000011200788c */ /* 0x000fd20008705670 */
[----:B------:R-:W-:Y:S05]  /*42c0*/  BRA.U UP0, `(.L_x_75) ;  /* 0x0000000100b47547 */ /* 0x000fea000b800000 */
[----:B------:R-:W2:Y:S01]  /*42d0*/  S2UR UR5, SR_CgaCtaId ;  /* 0x00000000000579c3 */ /* 0x000ea20000008800 */
[----:B------:R-:W-:Y:S01]  /*42e0*/  UMOV UR4, 0x400 ;  /* 0x0000040000047882 */ /* 0x000fe20000000000 */
[----:B------:R-:W-:Y:S01]  /*42f0*/  HFMA2 R3, -RZ, RZ, 0, 5.9604644775390625e-08 ;  /* 0x00000001ff037431 */ /* 0x000fe200000001ff */
[----:B------:R-:W-:Y:S01]  /*4300*/  ISETP.GE.U32.AND P0, PT, R2, 0x2, PT ;  /* 0x000000020200780c */ /* 0x000fe20003f06070 */
[----:B------:R-:W-:Y:S01]  /*4310*/  IMAD.MOV.U32 R8, RZ, RZ, RZ ;  /* 0x000000ffff087224 */ /* 0x000fe200078e00ff */
[----:B--2---:R-:W-:-:S04]  /*4320*/  ULEA UR4, UR5, UR4, 0x18 ;  /* 0x0000000405047291 */ /* 0x004fc8000f8ec0ff */
[----:B------:R-:W-:Y:S02]  /*4330*/  UIADD3 UR5, UPT, UPT, UR4, 0x258, URZ ;  /* 0x0000025804057890 */ /* 0x000fe4000fffe0ff */
[----:B------:R-:W-:Y:S02]  /*4340*/  UIADD3 UR8, UPT, UPT, UR4, 0x250, URZ ;  /* 0x0000025004087890 */ /* 0x000fe4000fffe0ff */
[----:B------:R-:W-:-:S12]  /*4350*/  UPRMT UR5, URZ, 0x654, UR5 ;  /* 0x00000654ff057896 */ /* 0x000fd80008000005 */
.L_x_78:
[----:B------:R-:W-:Y:S01]  /*4360*/  SHF.L.U32 R7, R3, 0x1f, RZ ;  /* 0x0000001f03077819 */ /* 0x000fe200000006ff */
[----:B------:R-:W-:Y:S02]  /*4370*/  IMAD.U32 R9, RZ, RZ, UR8 ;  /* 0x00000008ff097e24 */ /* 0x000fe4000f8e00ff */
[----:B------:R-:W-:Y:S01]  /*4380*/  @!P0 IMAD.MOV.U32 R5, RZ, RZ, 0x10 ;  /* 0x00000010ff058424 */ /* 0x000fe200078e00ff */
[----:B------:R-:W2:Y:S02]  /*4390*/  SYNCS.PHASECHK.TRANS64.TRYWAIT P1, [UR4+0x258], R7 ;  /* 0x00025807ff0075a7 */ /* 0x000ea40008021104 */
[----:B------:R-:W-:-:S04]  /*43a0*/  PRMT R9, R2, 0x654, R9 ;  /* 0x0000065402097816 */ /* 0x000fc80000000009 */
[----:B------:R-:W-:Y:S01]  /*43b0*/  SEL R0, R9, R0, !P0 ;  /* 0x0000000009007207 */ /* 0x000fe20004000000 */
[----:B--2---:R-:W-:Y:S06]  /*43c0*/  @!P1 BRA `(.L_x_76) ;  /* 0x0000005800c09947 */ /* 0x004fec0003800000 */
.L_x_207:
[----:B------:R-:W-:Y:S01]  /*43d0*/  UIADD3 UR6, UPT, UPT, UR4, 0x290, URZ ;  /* 0x0000029004067890 */ /* 0x000fe2000fffe0ff */
[----:B------:R3:W-:Y:S01]  /*43e0*/  @!P0 SYNCS.ARRIVE.TRANS64.RED RZ, [R0+URZ], R5 ;  /* 0x0000000500ff89a7 */ /* 0x0007e200080004ff */
[----:B------:R-:W-:Y:S01]  /*43f0*/  UIADD3 UR7, UPT, UPT, UR4, 0x250, URZ ;  /* 0x0000025004077890 */ /* 0x000fe2000fffe0ff */
[----:B------:R-:W-:-:S08]  /*4400*/  LOP3.LUT R3, R3, 0x1, RZ, 0x3c, !PT ;  /* 0x0000000103037812 */ /* 0x000fd000078e3cff */
[----:B------:R-:W-:Y:S06]  /*4410*/  UGETNEXTWORKID.BROADCAST [UR6], [UR7] ;  /* 0x00000000060073ca */ /* 0x000fec0008000100 */
[----:B---3--:R-:W-:-:S04]  /*4420*/  SHF.L.U32 R5, R8, 0x1f, RZ ;  /* 0x0000001f08057819 */ /* 0x008fc800000006ff */
[----:B------:R-:W3:Y:S02]  /*4430*/  SYNCS.PHASECHK.TRANS64.TRYWAIT P1, [UR4+0x250], R5 ;  /* 0x00025005ff0075a7 */ /* 0x000ee40008021104 */
[----:B---3--:R-:W-:Y:S05]  /*4440*/  @!P1 BRA `(.L_x_77) ;  /* 0x0000005800b89947 */ /* 0x008fea0003800000 */
.L_x_209:
[----:B--2---:R-:W2:Y:S01]  /*4450*/  LDS.128 R4, [UR4+0x290] ;  /* 0x00029004ff047984 */ /* 0x004ea20008000c00 */
[----:B------:R-:W-:Y:S01]  /*4460*/  LOP3.LUT R8, R8, 0x1, RZ, 0x3c, !PT ;  /* 0x0000000108087812 */ /* 0x000fe200078e3cff */
[----:B------:R-:W-:Y:S01]  /*4470*/  @!PT LDS RZ, [RZ] ;  /* 0x00000000fffff984 */ /* 0x000fe20000000800 */
[----:B------:R-:W-:Y:S01]  /*4480*/  @!PT LDS RZ, [RZ] ;  /* 0x00000000fffff984 */ /* 0x000fe20000000800 */
[----:B------:R-:W-:Y:S01]  /*4490*/  @!PT LDS RZ, [RZ] ;  /* 0x00000000fffff984 */ /* 0x000fe20000000800 */
[----:B------:R-:W-:Y:S01]  /*44a0*/  @!PT LDS RZ, [RZ] ;  /* 0x00000000fffff984 */ /* 0x000fe20000000800 */
[----:B------:R3:W-:Y:S06]  /*44b0*/  MEMBAR.ALL.CTA ;  /* 0x0000000000007992 */ /* 0x0007ec0000008000 */
[----:B---3--:R-:W3:Y:S02]  /*44c0*/  FENCE.VIEW.ASYNC.S ;  /* 0x00000000000073c6 */ /* 0x008ee40000000000 */
[----:B---3--:R-:W-:Y:S01]  /*44d0*/  SYNCS.ARRIVE.TRANS64.RED.A1T0 RZ, [UR5], RZ ;  /* 0x000000ffffff79a7 */ /* 0x008fe20008100405 */
[----:B--2---:R-:W-:-:S13]  /*44e0*/  LOP3.LUT P1, RZ, R6, 0x1, RZ, 0xc0, !PT ;  /* 0x0000000106ff7812 */ /* 0x004fda000782c0ff */
[----:B------:R-:W-:Y:S05]  /*44f0*/  @P1 BRA `(.L_x_78) ;  /* 0xfffffffc00981947 */ /* 0x000fea000383ffff */
[----:B------:R-:W-:-:S04]  /*4500*/  SHF.L.U32 R0, R3, 0x1f, RZ ;  /* 0x0000001f03007819 */ /* 0x000fc800000006ff */
[----:B------:R-:W2:Y:S02]  /*4510*/  SYNCS.PHASECHK.TRANS64 P0, [UR4+0x258], R0 ;  /* 0x00025800ff0075a7 */ /* 0x000ea40008001004 */
[----:B-12---:R-:W-:Y:S05]  /*4520*/  @P0 EXIT ;  /* 0x000000000000094d */ /* 0x006fea0003800000 */
[----:B------:R-:W-:-:S07]  /*4530*/  MOV R0, UR4 ;  /* 0x0000000400007c02 */ /* 0x000fce0008000f00 */
.L_x_79:
[----:B-1----:R-:W-:-:S04]  /*4540*/  SHF.L.U32 R5, R3, 0x1f, RZ ;  /* 0x0000001f03057819 */ /* 0x002fc800000006ff */
[----:B------:R1:W2:Y:S03]  /*4550*/  SYNCS.PHASECHK.TRANS64.TRYWAIT P0, [R0+URZ+0x258], R5 ;  /* 0x00025805000075a7 */ /* 0x0002a600080011ff */
[----:B--2---:R-:W-:Y:S05]  /*4560*/  @!P0 NANOSLEEP.SYNCS 0x989680 ;  /* 0x009896800000895d */ /* 0x004fea0003900000 */
[----:B------:R-:W2:Y:S02]  /*4570*/  @!P0 SYNCS.PHASECHK.TRANS64 P0, [R0+URZ+0x258], R5 ;  /* 0x00025805000085a7 */ /* 0x000ea400080010ff */
[----:B--2---:R-:W-:Y:S05]  /*4580*/  @P0 EXIT ;  /* 0x000000000000094d */ /* 0x004fea0003800000 */
[----:B------:R-:W-:Y:S05]  /*4590*/  BRA `(.L_x_79) ;  /* 0xfffffffc00e87947 */ /* 0x000fea000383ffff */
.L_x_75:
[----:B------:R-:W-:Y:S05]  /*45a0*/  BRA.U UP5, `(.L_x_80) ;  /* 0x0000000d05287547 */ /* 0x000fea000b800000 */
[----:B------:R-:W2:Y:S01]  /*45b0*/  S2UR UR7, SR_CgaCtaId ;  /* 0x00000000000779c3 */ /* 0x000ea20000008800 */
[----:B------:R-:W-:Y:S01]  /*45c0*/  UMOV UR4, 0x40 ;  /* 0x0000004000047882 */ /* 0x000fe20000000000 */
[----:B------:R-:W-:Y:S01]  /*45d0*/  NOP ;  /* 0x0000000000007918 */ /* 0x000fe20000000000 */
[----:B------:R-:W-:Y:S01]  /*45e0*/  UMOV UR6, 0x400 ;  /* 0x0000040000067882 */ /* 0x000fe20000000000 */
[----:B--2---:R-:W-:Y:S02]  /*45f0*/  ULEA UR5, UR7, UR4, 0x18 ;  /* 0x0000000407057291 */ /* 0x004fe4000f8ec0ff */
[----:B------:R-:W-:-:S07]  /*4600*/  ULEA UR6, UR7, UR6, 0x18 ;  /* 0x0000000607067291 */ /* 0x000fce000f8ec0ff */
[----:B------:R-:W2:Y:S02]  /*4610*/  LDS.U8 R2, [UR5+0x1c] ;  /* 0x00001c05ff027984 */ /* 0x000ea40008000000 */
[----:B--2---:R-:W-:-:S13]  /*4620*/  ISETP.NE.AND P0, PT, R2, RZ, PT ;  /* 0x000000ff0200720c */ /* 0x004fda0003f05270 */
[----:B------:R-:W-:Y:S05]  /*4630*/  @P0 BRA `(.L_x_81) ;  /* 0x0000000000580947 */ /* 0x000fea0003800000 */
[----:B------:R-:W-:-:S13]  /*4640*/  ELECT P0, URZ, PT ;  /* 0x0000000000ff782f */ /* 0x000fda0003800000 */
[----:B------:R-:W-:Y:S05]  /*4650*/  @!P0 BRA `(.L_x_82) ;  /* 0x0000000000608947 */ /* 0x000fea0003800000 */
[----:B------:R-:W-:Y:S01]  /*4660*/  UMOV UR4, 0x10 ;  /* 0x0000001000047882 */ /* 0x000fe20000000000 */
[----:B------:R-:W-:Y:S01]  /*4670*/  HFMA2 R2, -RZ, RZ, 0, 5.9604644775390625e-08 ;  /* 0x00000001ff027431 */ /* 0x000fe200000001ff */
[----:B------:R-:W-:-:S03]  /*4680*/  MOV R3, 0xffff ;  /* 0x0000ffff00037802 */ /* 0x000fc60000000f00 */
[----:B------:R-:W-:Y:S04]  /*4690*/  DEPBAR.LE SB2, 0x36 ;  /* 0x0000ad800000791a */ /* 0x000fe80000000000 */
[----:B------:R-:W2:Y:S02]  /*46a0*/  UTCATOMSWS.FIND_AND_SET.ALIGN UP0, UR4, UR4 ;  /* 0x00000004000475e3 */ /* 0x000ea40008000800 */
[----:B--2---:R-:W-:Y:S01]  /*46b0*/  MOV R4, UR4 ;  /* 0x0000000400047c02 */ /* 0x004fe20008000f00 */
[----:B------:R-:W-:Y:S06]  /*46c0*/  BRA.U UP0, `(.L_x_83) ;  /* 0x0000000100187547 */ /* 0x000fec000b800000 */
.L_x_84:
[----:B------:R-:W-:Y:S05]  /*46d0*/  NANOSLEEP 0x64 ;  /* 0x000000640000795d */ /* 0x000fea0003800000 */
[----:B------:R-:W-:-:S05]  /*46e0*/  UMOV UR4, 0x10 ;  /* 0x0000001000047882 */ /* 0x000fca0000000000 */
[----:B------:R-:W-:Y:S04]  /*46f0*/  DEPBAR.LE SB2, 0x36 ;  /* 0x0000ad800000791a */ /* 0x000fe80000000000 */
[----:B------:R-:W2:Y:S02]  /*4700*/  UTCATOMSWS.FIND_AND_SET.ALIGN UP0, UR4, UR4 ;  /* 0x00000004000475e3 */ /* 0x000ea40008000800 */
[----:B--2---:R-:W-:Y:S01]  /*4710*/  MOV R4, UR4 ;  /* 0x0000000400047c02 */ /* 0x004fe20008000f00 */
[----:B------:R-:W-:Y:S05]  /*4720*/  BRA.U !UP0, `(.L_x_84) ;  /* 0xfffffffd08e87547 */ /* 0x000fea000b83ffff */
.L_x_83:
[-C--:B------:R-:W-:Y:S02]  /*4730*/  SHF.L.U32 R3, R3, R4.reuse, RZ ;  /* 0x0000000403037219 */ /* 0x080fe400000006ff */
[----:B------:R-:W-:Y:S01]  /*4740*/  SHF.L.U32 R2, R2, R4, RZ ;  /* 0x0000000402027219 */ /* 0x000fe200000006ff */
[----:B------:R-:W-:Y:S02]  /*4750*/  IMAD.SHL.U32 R4, R4, 0x20, RZ ;  /* 0x0000002004047824 */ /* 0x000fe400078e00ff */
[----:B------:R2:W-:Y:S04]  /*4760*/  ATOMS.OR RZ, [UR5+0x14], R3 ;  /* 0x00001403ffff798c */ /* 0x0005e8000b000005 */
[----:B------:R2:W-:Y:S04]  /*4770*/  ATOMS.OR RZ, [UR5+0x18], R2 ;  /* 0x00001802ffff798c */ /* 0x0005e8000b000005 */
[----:B------:R2:W-:Y:S01]  /*4780*/  STS [UR6+0x2a0], R4 ;  /* 0x0002a004ff007988 */ /* 0x0005e20008000806 */
[----:B------:R-:W-:Y:S05]  /*4790*/  BRA `(.L_x_82) ;  /* 0x0000000000107947 */ /* 0x000fea0003800000 */
.L_x_81:
[----:B------:R-:W-:-:S05]  /*47a0*/  MOV R2, 0xffffffff ;  /* 0xffffffff00027802 */ /* 0x000fca0000000f00 */
[----:B------:R2:W-:Y:S02]  /*47b0*/  STS [UR6+0x2a0], R2 ;  /* 0x0002a002ff007988 */ /* 0x0005e40008000806 */
[----:B--2---:R-:W-:Y:S02]  /*47c0*/  MOV R2, 0x47e0 ;  /* 0x000047e000027802 */ /* 0x004fe40000000f00 */
[----:B-1---5:R-:W-:Y:S05]  /*47d0*/  CALL.REL.NOINC `($__internal_1_$__cuda_sm10x_tcgen05_guardrail_trap_phase_invalid_during_alloc) ;  /* 0x0000005c003c7944 */ /* 0x022fea0003c00000 */
.L_x_82:
[----:B------:R-:W-:Y:S05]  /*47e0*/  WARPSYNC.ALL ;  /* 0x0000000000007948 */ /* 0x000fea0003800000 */
[----:B------:R-:W3:Y:S01]  /*47f0*/  S2UR UR4, SR_CgaCtaId ;  /* 0x00000000000479c3 */ /* 0x000ee20000008800 */
[----:B------:R-:W-:Y:S01]  /*4800*/  UMOV UR14, 0x400 ;  /* 0x00000400000e7882 */ /* 0x000fe20000000000 */
[----:B------:R-:W-:-:S06]  /*4810*/  NOP ;  /* 0x0000000000007918 */ /* 0x000fcc0000000000 */
[----:B------:R-:W-:Y:S06]  /*4820*/  BAR.ARV 0x6, 0xa0 ;  /* 0x0182800000007b1d */ /* 0x000fec0000002000 */
[----:B------:R-:W4:Y:S01]  /*4830*/  LDCU.64 UR6, c[0x0][0x388] ;  /* 0x00007100ff0677ac */ /* 0x000f220008000a00 */
[----:B------:R-:W-:Y:S01]  /*4840*/  LOP3.LUT R0, R0, 0xffff, RZ, 0xc0, !PT ;  /* 0x0000ffff00007812 */ /* 0x000fe200078ec0ff */
[----:B------:R-:W-:Y:S01]  /*4850*/  IMAD.MOV.U32 R9, RZ, RZ, 0x1 ;  /* 0x00000001ff097424 */ /* 0x000fe200078e00ff */
[----:B------:R-:W1:Y:S02]  /*4860*/  LDCU.64 UR8, c[0x0][0x390] ;  /* 0x00007200ff0877ac */ /* 0x000e640008000a00 */
[----:B------:R-:W-:Y:S01]  /*4870*/  R2UR UR15, R0 ;  /* 0x00000000000f72ca */ /* 0x000fe200000e0000 */
[----:B------:R-:W-:-:S02]  /*4880*/  IMAD.MOV.U32 R8, RZ, RZ, RZ ;  /* 0x000000ffff087224 */ /* 0x000fc400078e00ff */
[----:B--2---:R-:W-:Y:S01]  /*4890*/  IMAD.MOV.U32 R3, RZ, RZ, RZ ;  /* 0x000000ffff037224 */ /* 0x004fe200078e00ff */
[----:B------:R-:W-:Y:S01]  /*48a0*/  UMOV UR18, URZ ;  /* 0x000000ff00127c82 */ /* 0x000fe20008000000 */
[----:B---3--:R-:W-:Y:S01]  /*48b0*/  ULEA UR14, UR4, UR14, 0x18 ;  /* 0x0000000e040e7291 */ /* 0x008fe2000f8ec0ff */
[----:B------:R-:W-:Y:S01]  /*48c0*/  UMOV UR13, URZ ;  /* 0x000000ff000d7c82 */ /* 0x000fe20008000000 */
[----:B------:R-:W-:Y:S01]  /*48d0*/  UMOV UR20, 0x0 ;  /* 0x0000000000147882 */ /* 0x000fe20000000000 */
[----:B------:R-:W-:Y:S01]  /*48e0*/  UMOV UR21, 0x4200010 ;  /* 0x0420001000157882 */ /* 0x000fe20000000000 */
[----:B----4-:R-:W-:-:S05]  /*48f0*/  UIADD3 UR4, UPT, UPT, UR6, 0x1f, URZ ;  /* 0x0000001f06047890 */ /* 0x010fca000fffe0ff */
[----:B------:R-:W2:Y:S01]  /*4900*/  LDS R2, [UR14+0x2a0] ;  /* 0x0002a00eff027984 */ /* 0x000ea20008000800 */
[----:B------:R-:W-:Y:S02]  /*4910*/  UIADD3 UR6, UPT, UPT, UR14, 0x4600, URZ ;  /* 0x000046000e067890 */ /* 0x000fe4000fffe0ff */
[----:B------:R-:W-:Y:S02]  /*4920*/  USHF.R.S32.HI UR5, URZ, 0x1f, UR4 ;  /* 0x0000001fff057899 */ /* 0x000fe40008011404 */
[----:B------:R-:W-:Y:S02]  /*4930*/  USHF.R.U32.HI UR6, URZ, 0x4, UR6 ;  /* 0x00000004ff067899 */ /* 0x000fe40008011606 */
[----:B------:R-:W-:Y:S02]  /*4940*/  ULEA.HI UR4, UR5, UR4, URZ, 0x5 ;  /* 0x0000000405047291 */ /* 0x000fe4000f8f28ff */
[----:B------:R-:W-:Y:S02]  /*4950*/  UIADD3 UR5, UPT, UPT, UR14, 0x15600, URZ ;  /* 0x000156000e057890 */ /* 0x000fe4000fffe0ff */
[----:B------:R-:W-:-:S02]  /*4960*/  USHF.R.S32.HI UR4, URZ, 0x5, UR4 ;  /* 0x00000005ff047899 */ /* 0x000fc40008011404 */
[----:B------:R-:W-:Y:S02]  /*4970*/  USHF.R.U32.HI UR5, URZ, 0x4, UR5 ;  /* 0x00000004ff057899 */ /* 0x000fe40008011605 */
[----:B------:R-:W-:Y:S02]  /*4980*/  UIMAD UR4, UR4, UR7, URZ ;  /* 0x00000007040472a4 */ /* 0x000fe4000f8e02ff */
[----:B------:R-:W-:Y:S02]  /*4990*/  ULOP3.LUT UR6, UR6, 0x3fff, URZ, 0xc0, !UPT ;  /* 0x00003fff06067892 */ /* 0x000fe4000f8ec0ff */
[----:B-1----:R-:W-:Y:S02]  /*49a0*/  UIMAD UR4, UR4, UR8, URZ ;  /* 0x00000008040472a4 */ /* 0x002fe4000f8e02ff */
[----:B------:R-:W-:Y:S02]  /*49b0*/  ULOP3.LUT UR5, UR5, 0x3fff, URZ, 0xc0, !UPT ;  /* 0x00003fff05057892 */ /* 0x000fe4000f8ec0ff */
[----:B------:R-:W-:-:S02]  /*49c0*/  UIMAD UR7, UR4, UR9, URZ ;  /* 0x00000009040772a4 */ /* 0x000fc4000f8e02ff */
[----:B------:R-:W-:Y:S02]  /*49d0*/  UIADD3 UR4, UPT, UPT, UR14, 0x258, URZ ;  /* 0x000002580e047890 */ /* 0x000fe4000fffe0ff */
[----:B------:R-:W-:Y:S02]  /*49e0*/  ULOP3.LUT UR16, UR6, 0x10000, URZ, 0xfc, !UPT ;  /* 0x0001000006107892 */ /* 0x000fe4000f8efcff */
[----:B------:R-:W-:Y:S02]  /*49f0*/  UPRMT UR22, URZ, 0x654, UR4 ;  /* 0x00000654ff167896 */ /* 0x000fe40008000004 */
[----:B------:R-:W-:Y:S02]  /*4a00*/  ULOP3.LUT UR17, UR5, 0x10000, URZ, 0xfc, !UPT ;  /* 0x0001000005117892 */ /* 0x000fe4000f8efcff */
[----:B------:R-:W-:Y:S02]  /*4a10*/  UIADD3 UR23, UPT, UPT, UR7, -0x1, URZ ;  /* 0xffffffff07177890 */ /* 0x000fe4000fffe0ff */
[----:B------:R-:W-:Y:S01]  /*4a20*/  UISETP.GE.AND UP3, UPT, UR7, 0x1, UPT ;  /* 0x000000010700788c */ /* 0x000fe2000bf66270 */
[C---:B--2---:R-:W-:Y:S01]  /*4a30*/  VIADD R5, R2.reuse, 0x80 ;  /* 0x0000008002057836 */ /* 0x044fe20000000000 */
[----:B------:R-:W-:-:S04]  /*4a40*/  LOP3.LUT R4, R2, 0xffff, RZ, 0xc0, !PT ;  /* 0x0000ffff02047812 */ /* 0x000fc800078ec0ff */
[----:B------:R-:W-:-:S05]  /*4a50*/  LOP3.LUT R5, R5, 0xffff, RZ, 0xc0, !PT ;  /* 0x0000ffff05057812 */ /* 0x000fca00078ec0ff */
[----:B------:R1:W-:Y:S02]  /*4a60*/  STL.64 [R1], R4 ;  /* 0x0000000401007387 */ /* 0x0003e40000100a00 */
.L_x_91:
[----:B-1----:R-:W-:-:S04]  /*4a70*/  SHF.L.U32 R5, R8, 0x1f, RZ ;  /* 0x0000001f08057819 */ /* 0x002fc800000006ff */
[----:B------:R-:W1:Y:S02]  /*4a80*/  SYNCS.PHASECHK.TRANS64.TRYWAIT P0, [UR14+0x250], R5 ;  /* 0x00025005ff0075a7 */ /* 0x000e64000800110e */
[----:B-12-4-:R-:W-:Y:S05]  /*4a90*/  @!P0 BRA `(.L_x_85) ;  /* 0x00000054003c8947 */ /* 0x016fea0003800000 */
.L_x_211:
[----:B-1----:R-:W1:Y:S01]  /*4aa0*/  LDS.128 R4, [UR14+0x290] ;  /* 0x0002900eff047984 */ /* 0x002e620008000c00 */
[----:B------:R-:W-:Y:S01]  /*4ab0*/  ULEA UR19, UR18, UR14, 0x3 ;  /* 0x0000000e12137291 */ /* 0x000fe2000f8e18ff */
[----:B------:R-:W-:Y:S01]  /*4ac0*/  SHF.L.U32 R0, R9, 0x1f, RZ ;  /* 0x0000001f09007819 */ /* 0x000fe200000006ff */
[----:B------:R-:W-:Y:S01]  /*4ad0*/  @!PT LDS RZ, [RZ] ;  /* 0x00000000fffff984 */ /* 0x000fe20000000800 */
[----:B------:R-:W-:Y:S01]  /*4ae0*/  @!PT LDS RZ, [RZ] ;  /* 0x00000000fffff984 */ /* 0x000fe20000000800 */
[----:B------:R-:W-:Y:S01]  /*4af0*/  @!PT LDS RZ, [RZ] ;  /* 0x00000000fffff984 */ /* 0x000fe20000000800 */
[----:B------:R-:W-:Y:S01]  /*4b00*/  @!PT LDS RZ, [RZ] ;  /* 0x00000000fffff984 */ /* 0x000fe20000000800 */
[----:B------:R2:W-:Y:S06]  /*4b10*/  MEMBAR.ALL.CTA ;  /* 0x0000000000007992 */ /* 0x0005ec0000008000 */
[----:B--2---:R-:W2:Y:S02]  /*4b20*/  FENCE.VIEW.ASYNC.S ;  /* 0x00000000000073c6 */ /* 0x004ea40000000000 */
[----:B--2---:R-:W-:Y:S01]  /*4b30*/  SYNCS.ARRIVE.TRANS64.RED.A1T0 RZ, [UR22], RZ ;  /* 0x000000ffffff79a7 */ /* 0x004fe20008100416 */
[----:B------:R-:W2:Y:S01]  /*4b40*/  SYNCS.PHASECHK.TRANS64.TRYWAIT P0, [UR19+0x270], R0 ;  /* 0x00027000ff0075a7 */ /* 0x000ea20008001113 */
[----:B-1----:R-:W-:Y:S01]  /*4b50*/  LOP3.LUT P2, RZ, R6, 0x1, RZ, 0xc0, !PT ;  /* 0x0000000106ff7812 */ /* 0x002fe2000784c0ff */
[----:B--2---:R-:W-:-:S12]  /*4b60*/  @!P0 BRA `(.L_x_86) ;  /* 0x0000005400208947 */ /* 0x004fd80003800000 */
.L_x_213:
[----:B------:R-:W-:Y:S05]  /*4b70*/  BRA.U !UP3, `(.L_x_87) ;  /* 0x000000010ba47547 */ /* 0x000fea000b800000 */
[----:B-1----:R-:W-:Y:S01]  /*4b80*/  IMAD.U32 R0, RZ, RZ, UR18 ;  /* 0x00000012ff007e24 */ /* 0x002fe2000f8e00ff */
[----:B------:R-:W-:-:S04]  /*4b90*/  ULEA UR4, UR13, UR14, 0x3 ;  /* 0x0000000e0d047291 */ /* 0x000fc8000f8e18ff */
[----:B------:R-:W-:Y:S02]  /*4ba0*/  LEA R4, R0, R1, 0x2 ;  /* 0x0000000100047211 */ /* 0x000fe400078e10ff */
[----:B------:R-:W-:-:S04]  /*4bb0*/  SHF.L.U32 R0, R3, 0x1f, RZ ;  /* 0x0000001f03007819 */ /* 0x000fc800000006ff */
[----:B------:R-:W5:Y:S01]  /*4bc0*/  LDL R4, [R4] ;  /* 0x0000000004047983 */ /* 0x000f620000100800 */
[----:B------:R1:W2:Y:S01]  /*4bd0*/  SYNCS.PHASECHK.TRANS64.TRYWAIT P1, [UR4], R0 ;  /* 0x00000000ff0075a7 */ /* 0x0002a20008021104 */
[----:B------:R-:W-:Y:S01]  /*4be0*/  UPLOP3.LUT UP2, UPT, UPT, UPT, UPT, 0x40, 0x4 ;  /* 0x000000000004789c */ /* 0x000fe20003f4e870 */
[----:B------:R-:W-:Y:S01]  /*4bf0*/  UMOV UR11, UR23 ;  /* 0x00000017000b7c82 */ /* 0x000fe20008000000 */
[----:B------:R-:W-:-:S09]  /*4c00*/  UMOV UR10, UR13 ;  /* 0x0000000d000a7c82 */ /* 0x000fd20008000000 */
.L_x_90:
[----:B---3--:R-:W-:Y:S01]  /*4c10*/  ULEA UR5, UR10, UR14, 0x3 ;  /* 0x0000000e0a057291 */ /* 0x008fe2000f8e18ff */
[----:B--2-4-:R-:W-:Y:S11]  /*4c20*/  @P1 BRA `(.L_x_88) ;  /* 0x00000000000c1947 */ /* 0x014ff60003800000 */
[----:B------:R-:W-:Y:S04]  /*4c30*/  SHF.L.U32 R5, R3, 0x1f, RZ ;  /* 0x0000001f03057819 */ /* 0x000fe800000006ff */
[----:B------:R-:W2:Y:S02]  /*4c40*/  SYNCS.PHASECHK.TRANS64.TRYWAIT P0, [UR5], R5 ;  /* 0x00000005ff0075a7 */ /* 0x000ea40008001105 */
[----:B--2---:R-:W-:Y:S05]  /*4c50*/  @!P0 BRA `(.L_x_89) ;  /* 0x0000005000fc8947 */ /* 0x004fea0003800000 */
.L_x_88:
[----:B------:R-:W-:Y:S01]  /*4c60*/  UISETP.NE.AND UP0, UPT, UR11, URZ, UPT ;  /* 0x000000ff0b00728c */ /* 0x000fe2000bf05270 */
[----:B------:R-:W-:Y:S01]  /*4c70*/  PLOP3.LUT P1, PT, PT, PT, PT, 0x80, 0x8 ;  /* 0x000000000008781c */ /* 0x000fe20003f2f070 */
[----:B------:R-:W-:Y:S02]  /*4c80*/  UIADD3 UR4, UPT, UPT, UR10, 0x1, URZ ;  /* 0x000000010a047890 */ /* 0x000fe4000fffe0ff */
[----:B------:R-:W-:Y:S02]  /*4c90*/  ULEA UR8, UR10, UR17, 0x8 ;  /* 0x000000110a087291 */ /* 0x000fe4000f8e40ff */
[----:B------:R-:W-:Y:S01]  /*4ca0*/  UISETP.NE.AND UP1, UPT, UR4, 0x22, UPT ;  /* 0x000000220400788c */ /* 0x000fe2000bf25270 */
[----:B------:R-:W-:Y:S01]  /*4cb0*/  PLOP3.LUT P0, PT, PT, PT, UP0, 0x80, 0x8 ;  /* 0x000000000008781c */ /* 0x000fe20003f0f008 */
[----:B------:R-:W-:Y:S02]  /*4cc0*/  UIADD3 UR5, UPT, UPT, UR5, 0x110, URZ ;  /* 0x0000011005057890 */ /* 0x000fe4000fffe0ff */
[----:B------:R-:W-:Y:S02]  /*4cd0*/  USEL UR6, URZ, 0x1, UP1 ;  /* 0x00000001ff067887 */ /* 0x000fe40008800000 */
[----:B------:R-:W-:Y:S01]  /*4ce0*/  USEL UR13, UR4, URZ, UP1 ;  /* 0x000000ff040d7287 */ /* 0x000fe20008800000 */
[----:B------:R-:W-:Y:S01]  /*4cf0*/  UMOV UR9, 0xc0004010 ;  /* 0xc000401000097882 */ /* 0x000fe20000000000 */
[----:B------:R-:W-:Y:S02]  /*4d00*/  UMOV UR7, 0xc0004010 ;  /* 0xc000401000077882 */ /* 0x000fe40000000000 */
[----:B------:R-:W-:Y:S01]  /*4d10*/  @UP0 ULEA UR4, UR13, UR14, 0x3 ;  /* 0x0000000e0d040291 */ /* 0x000fe2000f8e18ff */
[----:B------:R-:W-:Y:S01]  /*4d20*/  LOP3.LUT R3, R3, UR6, RZ, 0x3c, !PT ;  /* 0x0000000603037c12 */ /* 0x000fe2000f8e3cff */
[----:B------:R-:W-:Y:S03]  /*4d30*/  ULEA UR6, UR10, UR16, 0x7 ;  /* 0x000000100a067291 */ /* 0x000fe6000f8e38ff */
[----:B-1----:R-:W-:Y:S01]  /*4d40*/  @P0 SHF.L.U32 R0, R3, 0x1f, RZ ;  /* 0x0000001f03000819 */ /* 0x002fe200000006ff */
[----:B------:R-:W-:Y:S03]  /*4d50*/  UMOV UR10, UR13 ;  /* 0x0000000d000a7c82 */ /* 0x000fe60008000000 */
[----:B------:R3:W4:Y:S01]  /*4d60*/  @P0 SYNCS.PHASECHK.TRANS64.TRYWAIT P1, [UR4], R0 ;  /* 0x00000000ff0005a7 */ /* 0x0007220008021104 */
[----:B------:R-:W-:Y:S11]  /*4d70*/  ELECT P0, URZ, PT ;  /* 0x0000000000ff782f */ /* 0x000ff60003800000 */
[----:B------:R-:W-:Y:S02]  /*4d80*/  @!UPT UIADD3 URZ, UPT, UPT, URZ, URZ, URZ ;  /* 0x000000fffffff290 */ /* 0x000fe4000fffe0ff */
[----:B-----5:R-:W-:Y:S01]  /*4d90*/  @P0 R2UR.BROADCAST UR12, R4 ;  /* 0x00000000040c02ca */ /* 0x020fe200008e0000 */
[----:B------:R-:W-:Y:S02]  /*4da0*/  UIADD3 UR4, UPT, UPT, UR11, 0x1, URZ ;  /* 0x000000010b047890 */ /* 0x000fe4000fffe0ff */
[----:B------:R-:W-:Y:S02]  /*4db0*/  UIADD3 UR11, UPT, UPT, UR11, -0x1, URZ ;  /* 0xffffffff0b0b7890 */ /* 0x000fe4000fffe0ff */
[----:B------:R-:W-:Y:S08]  /*4dc0*/  UISETP.GT.U32.AND UP0, UPT, UR4, 0x1, UPT ;  /* 0x000000010400788c */ /* 0x000ff0000bf04070 */
[----:B------:R3:W-:Y:S01]  /*4dd0*/  UTCQMMA gdesc[UR6], gdesc[UR8], tmem[UR12], tmem[UR20], idesc[UR21], UP2 ;  /* 0x00ff1408060075ea */ /* 0x0007e2000900030c */
[----:B------:R-:W-:Y:S01]  /*4de0*/  UPLOP3.LUT UP2, UPT, UPT, UPT, UPT, 0x80, 0x8 ;  /* 0x000000000008789c */ /* 0x000fe20003f4f070 */
[----:B------:R3:W-:Y:S01]  /*4df0*/  UTCBAR.MULTICAST [UR5], URZ, UR15 ;  /* 0x000000ff050073e9 */ /* 0x0007e2000800080f */
[----:B------:R-:W-:Y:S09]  /*4e00*/  BRA.U UP0, `(.L_x_90) ;  /* 0xfffffffd00807547 */ /* 0x000ff2000b83ffff */
.L_x_87:
[----:B------:R-:W-:Y:S01]  /*4e10*/  UIADD3 UR4, UPT, UPT, UR18, 0x1, URZ ;  /* 0x0000000112047890 */ /* 0x000fe2000fffe0ff */
[----:B------:R-:W-:Y:S01]  /*4e20*/  LOP3.LUT R8, R8, 0x1, RZ, 0x3c, !PT ;  /* 0x0000000108087812 */ /* 0x000fe200078e3cff */
[----:B---3--:R-:W-:Y:S02]  /*4e30*/  UIADD3 UR5, UPT, UPT, UR19, 0x260, URZ ;  /* 0x0000026013057890 */ /* 0x008fe4000fffe0ff */
[----:B------:R-:W-:-:S04]  /*4e40*/  UISETP.NE.AND UP0, UPT, UR4, 0x2, UPT ;  /* 0x000000020400788c */ /* 0x000fc8000bf05270 */
[----:B------:R-:W-:Y:S02]  /*4e50*/  USEL UR6, URZ, 0x1, UP0 ;  /* 0x00000001ff067887 */ /* 0x000fe40008000000 */
[----:B------:R-:W-:Y:S01]  /*4e60*/  USEL UR18, UR4, URZ, UP0 ;  /* 0x000000ff04127287 */ /* 0x000fe20008000000 */
[----:B------:R2:W-:Y:S03]  /*4e70*/  UTCBAR [UR5], URZ ;  /* 0x000000ff050073e9 */ /* 0x0005e600080000ff */
[----:B------:R-:W-:Y:S01]  /*4e80*/  LOP3.LUT R9, R9, UR6, RZ, 0x3c, !PT ;  /* 0x0000000609097c12 */ /* 0x000fe2000f8e3cff */
[----:B------:R-:W-:Y:S07]  /*4e90*/  @P2 BRA `(.L_x_91) ;  /* 0xfffffff800f42947 */ /* 0x000fee000383ffff */
[----:B------:R-:W3:Y:S01]  /*4ea0*/  S2UR UR6, SR_CgaCtaId ;  /* 0x00000000000679c3 */ /* 0x000ee20000008800 */
[----:B------:R-:W-:Y:S01]  /*4eb0*/  ELECT P0, URZ, PT ;  /* 0x0000000000ff782f */ /* 0x000fe20003800000 */
[----:B-1----:R-:W-:Y:S01]  /*4ec0*/  IMAD.MOV.U32 R0, RZ, RZ, 0x1 ;  /* 0x00000001ff007424 */ /* 0x002fe200078e00ff */
[----:B------:R-:W-:Y:S01]  /*4ed0*/  UIADD3 UR14, UPT, UPT, UR14, 0x270, URZ ;  /* 0x000002700e0e7890 */ /* 0x000fe2000fffe0ff */
[----:B------:R-:W-:Y:S01]  /*4ee0*/  SHF.L.U32 R3, R9, 0x1f, RZ ;  /* 0x0000001f09037819 */ /* 0x000fe200000006ff */
[----:B------:R-:W-:-:S03]  /*4ef0*/  UMOV UR4, 0x40 ;  /* 0x0000004000047882 */ /* 0x000fc60000000000 */
[----:B------:R-:W-:Y:S01]  /*4f00*/  UVIRTCOUNT.DEALLOC.SMPOOL 0x80 ;  /* 0x000000800000784c */ /* 0x000fe20000000000 */
[----:B---3--:R-:W-:Y:S02]  /*4f10*/  ULEA UR6, UR6, UR4, 0x18 ;  /* 0x0000000406067291 */ /* 0x008fe4000f8ec0ff */
[----:B------:R-:W-:-:S07]  /*4f20*/  ULEA UR4, UR18, UR14, 0x3 ;  /* 0x0000000e12047291 */ /* 0x000fce000f8e18ff */
[----:B------:R1:W-:Y:S02]  /*4f30*/  @P0 STS.U8 [UR6+0x1c], R0 ;  /* 0x00001c00ff000988 */ /* 0x0003e40008000006 */
[----:B------:R-:W3:Y:S02]  /*4f40*/  SYNCS.PHASECHK.TRANS64.TRYWAIT P0, [UR4], R3 ;  /* 0x00000003ff0075a7 */ /* 0x000ee40008001104 */
[----:B-1-3--:R-:W-:Y:S05]  /*4f50*/  @!P0 BRA `(.L_x_92) ;  /* 0x0000005000548947 */ /* 0x00afea0003800000 */
.L_x_216:
[----:B------:R-:W-:-:S04]  /*4f60*/  UIADD3 UR4, UPT, UPT, UR18, 0x1, URZ ;  /* 0x0000000112047890 */ /* 0x000fc8000fffe0ff */
[----:B------:R-:W-:-:S04]  /*4f70*/  UISETP.NE.AND UP0, UPT, UR4, 0x2, UPT ;  /* 0x000000020400788c */ /* 0x000fc8000bf05270 */
[----:B--2---:R-:W-:Y:S02]  /*4f80*/  USEL UR5, URZ, 0x1, UP0 ;  /* 0x00000001ff057887 */ /* 0x004fe40008000000 */
[----:B------:R-:W-:-:S04]  /*4f90*/  USEL UR4, UR4, URZ, UP0 ;  /* 0x000000ff04047287 */ /* 0x000fc80008000000 */
[----:B------:R-:W-:Y:S01]  /*4fa0*/  ULEA UR4, UR4, UR14, 0x3 ;  /* 0x0000000e04047291 */ /* 0x000fe2000f8e18ff */
[----:B-1----:R-:W-:-:S04]  /*4fb0*/  LOP3.LUT R3, R9, UR5, RZ, 0x3c, !PT ;  /* 0x0000000509037c12 */ /* 0x002fc8000f8e3cff */
[----:B------:R-:W-:-:S04]  /*4fc0*/  SHF.L.U32 R3, R3, 0x1f, RZ ;  /* 0x0000001f03037819 */ /* 0x000fc800000006ff */
[----:B------:R-:W1:Y:S02]  /*4fd0*/  SYNCS.PHASECHK.TRANS64.TRYWAIT P0, [UR4], R3 ;  /* 0x00000003ff0075a7 */ /* 0x000e640008001104 */
[----:B-1----:R-:W-:Y:S05]  /*4fe0*/  @!P0 BRA `(.L_x_93) ;  /* 0x0000005000488947 */ /* 0x002fea0003800000 */
.L_x_218:
[----:B------:R-:W-:Y:S01]  /*4ff0*/  NOP ;  /* 0x0000000000007918 */ /* 0x000fe20000000000 */
[----:B-1----:R-:W1:Y:S01]  /*5000*/  LDS R0, [UR6+0x14] ;  /* 0x00001406ff007984 */ /* 0x002e620008000800 */
[----:B------:R-:W-:Y:S01]  /*5010*/  LOP3.LUT R2, R2, 0xffff, RZ, 0xc0, !PT ;  /* 0x0000ffff02027812 */ /* 0x000fe200078ec0ff */
[----:B------:R-:W-:Y:S02]  /*5020*/  IMAD.MOV.U32 R3, RZ, RZ, 0xffff ;  /* 0x0000ffffff037424 */ /* 0x000fe400078e00ff */
[----:B------:R-:W-:Y:S01]  /*5030*/  IMAD.MOV.U32 R5, RZ, RZ, 0x1 ;  /* 0x00000001ff057424 */ /* 0x000fe200078e00ff */
[----:B------:R-:W-:-:S04]  /*5040*/  SHF.R.U32.HI R2, RZ, 0x5, R2 ;  /* 0x00000005ff027819 */ /* 0x000fc80000011602 */
[-C--:B------:R-:W-:Y:S02]  /*5050*/  SHF.L.U32 R3, R3, R2.reuse, RZ ;  /* 0x0000000203037219 */ /* 0x080fe400000006ff */
[----:B------:R-:W-:Y:S02]  /*5060*/  SHF.L.U32 R5, R5, R2, RZ ;  /* 0x0000000205057219 */ /* 0x000fe400000006ff */
[----:B-1----:R-:W-:-:S04]  /*5070*/  LOP3.LUT R0, R0, R3, RZ, 0xc0, !PT ;  /* 0x0000000300007212 */ /* 0x002fc800078ec0ff */
[----:B------:R-:W-:-:S13]  /*5080*/  ISETP.NE.AND P0, PT, R0, R3, PT ;  /* 0x000000030000720c */ /* 0x000fda0003f05270 */
[----:B------:R-:W-:Y:S05]  /*5090*/  @P0 BRA `(.L_x_94) ;  /* 0x00000000005c0947 */ /* 0x000fea0003800000 */
[----:B------:R-:W1:Y:S02]  /*50a0*/  LDS R0, [UR6+0x18] ;  /* 0x00001806ff007984 */ /* 0x000e640008000800 */
[----:B-1----:R-:W-:-:S04]  /*50b0*/  LOP3.LUT R0, R0, R5, RZ, 0xc0, !PT ;  /* 0x0000000500007212 */ /* 0x002fc800078ec0ff */
[----:B------:R-:W-:-:S13]  /*50c0*/  ISETP.NE.AND P0, PT, R0, R5, PT ;  /* 0x000000050000720c */ /* 0x000fda0003f05270 */
[----:B------:R-:W-:Y:S05]  /*50d0*/  @P0 BRA `(.L_x_95) ;  /* 0x0000000000400947 */ /* 0x000fea0003800000 */
[----:B------:R-:W-:Y:S01]  /*50e0*/  R2UR UR4, R3 ;  /* 0x00000000030472ca */ /* 0x000fe200000e0000 */
[----:B------:R-:W1:Y:S01]  /*50f0*/  S2R R2, SR_LANEID ;  /* 0x0000000000027919 */ /* 0x000e620000000000 */
[----:B------:R-:W-:-:S04]  /*5100*/  LOP3.LUT R5, RZ, R5, RZ, 0x33, !PT ;  /* 0x00000005ff057212 */ /* 0x000fc800078e33ff */
[----:B------:R-:W2:Y:S07]  /*5110*/  REDUX UR7, R5 ;  /* 0x00000000050773c4 */ /* 0x000eae0000000000 */
[----:B------:R-:W-:-:S03]  /*5120*/  ULOP3.LUT UR5, URZ, UR4, URZ, 0x33, !UPT ;  /* 0x00000004ff057292 */ /* 0x000fc6000f8e33ff */
[----:B------:R-:W-:Y:S02]  /*5130*/  VOTEU.ANY UR4, UPT, PT ;  /* 0x0000000000047886 */ /* 0x000fe400038e0100 */
[----:B------:R-:W-:Y:S01]  /*5140*/  UFLO.U32 UR4, UR4 ;  /* 0x00000004000472bd */ /* 0x000fe200080e0000 */
[----:B------:R-:W-:-:S04]  /*5150*/  IMAD.U32 R0, RZ, RZ, UR5 ;  /* 0x00000005ff007e24 */ /* 0x000fc8000f8e00ff */
[----:B------:R-:W3:Y:S02]  /*5160*/  REDUX UR8, R0 ;  /* 0x00000000000873c4 */ /* 0x000ee40000000000 */
[----:B------:R1:W-:Y:S02]  /*5170*/  UTCATOMSWS.AND URZ, UR5 ;  /* 0x0000000500ff79e3 */ /* 0x0003e40008000000 */
[----:B-1----:R-:W-:Y:S01]  /*5180*/  ISETP.EQ.U32.AND P0, PT, R2, UR4, PT ;  /* 0x0000000402007c0c */ /* 0x002fe2000bf02070 */
[----:B--2---:R-:W-:Y:S02]  /*5190*/  IMAD.U32 R2, RZ, RZ, UR7 ;  /* 0x00000007ff027e24 */ /* 0x004fe4000f8e00ff */
[----:B---3--:R-:W-:-:S10]  /*51a0*/  IMAD.U32 R3, RZ, RZ, UR8 ;  /* 0x00000008ff037e24 */ /* 0x008fd4000f8e00ff */
[----:B------:R1:W-:Y:S04]  /*51b0*/  @P0 ATOMS.AND RZ, [UR6+0x14], R3 ;  /* 0x00001403ffff098c */ /* 0x0003e8000a800006 */
[----:B------:R1:W-:Y:S01]  /*51c0*/  @P0 ATOMS.AND RZ, [UR6+0x18], R2 ;  /* 0x00001802ffff098c */ /* 0x0003e2000a800006 */
[----:B------:R-:W-:Y:S05]  /*51d0*/  BRA `(.L_x_96) ;  /* 0x0000000000147947 */ /* 0x000fea0003800000 */
.L_x_95:
[----:B------:R-:W-:Y:S02]  /*51e0*/  MOV R2, 0x5200 ;  /* 0x0000520000027802 */ /* 0x000fe40000000f00 */
[----:B----45:R-:W-:Y:S05]  /*51f0*/  CALL.REL.NOINC `($__internal_0_$__cuda_sm10x_tcgen05_guardrail_trap_col_being_dealloced_not_returned_by_alloc) ;  /* 0x0000005000a87944 */ /* 0x030fea0003c00000 */
[----:B------:R-:W-:Y:S05]  /*5200*/  BRA `(.L_x_96) ;  /* 0x0000000000087947 */ /* 0x000fea0003800000 */
.L_x_94:
[----:B------:R-:W-:Y:S02]  /*5210*/  MOV R2, 0x5230 ;  /* 0x0000523000027802 */ /* 0x000fe40000000f00 */
[----:B----45:R-:W-:Y:S05]  /*5220*/  CALL.REL.NOINC `($__internal_2_$__cuda_sm10x_tcgen05_guardrail_trap_unallocated_columns_being_dealloced) ;  /* 0x0000005000b47944 */ /* 0x030fea0003c00000 */
.L_x_96:
[----:B------:R-:W-:Y:S01]  /*5230*/  NOP ;  /* 0x0000000000007918 */ /* 0x000fe20000000000 */
[----:B------:R-:W-:Y:S05]  /*5240*/  EXIT ;  /* 0x000000000000794d */ /* 0x000fea0003800000 */
.L_x_80:
[----:B------:R-:W-:-:S09]  /*5250*/  UISETP.NE.OR UP0, UPT, UR18, 0x3, !UP3 ;  /* 0x000000031200788c */ /* 0x000fd2000df05670 */
[----:B------:R-:W-:Y:S05]  /*5260*/  BRA.U UP0, `(.L_x_97) ;  /* 0x0000001100087547 */ /* 0x000fea000b800000 */
[----:B------:R-:W2:Y:S01]  /*5270*/  LDCU.64 UR4, c[0x0][0x988] ;  /* 0x00013100ff0477ac */ /* 0x000ea20008000a00 */
[----:B------:R-:W3:Y:S01]  /*5280*/  S2UR UR10, SR_CgaCtaId ;  /* 0x00000000000a79c3 */ /* 0x000ee20000008800 */
[----:B------:R-:W-:Y:S01]  /*5290*/  HFMA2 R10, -RZ, RZ, 0, 5.9604644775390625e-08 ;  /* 0x00000001ff0a7431 */ /* 0x000fe200000001ff */
[----:B------:R-:W-:Y:S01]  /*52a0*/  MOV R8, RZ ;  /* 0x000000ff00087202 */ /* 0x000fe20000000f00 */
[----:B------:R-:W4:Y:S01]  /*52b0*/  LDCU UR37, c[0x0][0x370] ;  /* 0x00006e00ff2577ac */ /* 0x000f220008000800 */
[----:B------:R-:W-:Y:S01]  /*52c0*/  HFMA2 R3, -RZ, RZ, 0, 0.00048828125 ;  /* 0x00001000ff037431 */ /* 0x000fe200000001ff */
[----:B------:R-:W4:Y:S03]  /*52d0*/  LDCU.128 UR28, c[0x0][0xc10] ;  /* 0x00018200ff1c77ac */ /* 0x000f260008000c00 */
[----:B------:R-:W1:Y:S01]  /*52e0*/  LDC.64 R12, c[0x0][0x348] ;  /* 0x0000d200ff0c7b82 */ /* 0x000e620000000a00 */
[----:B------:R-:W3:Y:S01]  /*52f0*/  LDCU UR36, c[0x0][0x374] ;  /* 0x00006e80ff2477ac */ /* 0x000ee20008000800 */
[----:B------:R-:W3:Y:S01]  /*5300*/  LDCU.64 UR26, c[0x0][0x990] ;  /* 0x00013200ff1a77ac */ /* 0x000ee20008000a00 */
[----:B------:R-:W3:Y:S01]  /*5310*/  LDCU UR17, c[0x0][0xc0c] ;  /* 0x00018180ff1177ac */ /* 0x000ee20008000800 */
[----:B--2---:R-:W-:Y:S01]  /*5320*/  UISETP.NE.U32.AND UP0, UPT, UR4, URZ, UPT ;  /* 0x000000ff0400728c */ /* 0x004fe2000bf05070 */
[----:B------:R-:W2:Y:S01]  /*5330*/  LDCU.128 UR32, c[0x0][0xa80] ;  /* 0x00015000ff2077ac */ /* 0x000ea20008000c00 */
[----:B------:R-:W2:Y:S01]  /*5340*/  LDCU UR49, c[0x0][0xc20] ;  /* 0x00018400ff3177ac */ /* 0x000ea20008000800 */
[----:B------:R-:W2:Y:S01]  /*5350*/  LDCU UR4, c[0x0][0xc30] ;  /* 0x00018600ff0477ac */ /* 0x000ea20008000800 */
[----:B------:R-:W1:Y:S01]  /*5360*/  LDCU.128 UR40, c[0x0][0xa90] ;  /* 0x00015200ff2877ac */ /* 0x000e620008000c00 */
[----:B------:R-:W-:Y:S01]  /*5370*/  UMOV UR22, 0x400 ;  /* 0x0000040000167882 */ /* 0x000fe20000000000 */
[----:B----4-:R-:W-:-:S02]  /*5380*/  UIMAD.WIDE.U32 UR6, UR37, UR28, URZ ;  /* 0x0000001c250672a5 */ /* 0x010fc4000f8e00ff */
[----:B---3--:R-:W-:Y:S02]  /*5390*/  UIMAD.WIDE.U32 UR8, UR36, UR31, URZ ;  /* 0x0000001f240872a5 */ /* 0x008fe4000f8e00ff */
[----:B------:R-:W-:Y:S02]  /*53a0*/  ULEA UR22, UR10, UR22, 0x18 ;  /* 0x000000160a167291 */ /* 0x000fe4000f8ec0ff */
[----:B------:R-:W-:Y:S02]  /*53b0*/  UISETP.NE.AND.EX UP5, UPT, UR5, URZ, UPT, UP0 ;  /* 0x000000ff0500728c */ /* 0x000fe4000bfa5300 */
[----:B------:R-:W-:Y:S02]  /*53c0*/  UISETP.NE.U32.AND UP6, UPT, UR26, URZ, UPT ;  /* 0x000000ff1a00728c */ /* 0x000fe4000bfc5070 */
[----:B------:R-:W-:Y:S02]  /*53d0*/  UIADD3 UR44, UPT, UPT, UR22, 0x228, URZ ;  /* 0x00000228162c7890 */ /* 0x000fe4000fffe0ff */
[----:B------:R-:W-:-:S02]  /*53e0*/  UIADD3 UR38, UPT, UPT, UR22, 0x258, URZ ;  /* 0x0000025816267890 */ /* 0x000fc4000fffe0ff */
[----:B------:R-:W-:Y:S02]  /*53f0*/  UIADD3 UR25, UPT, UPT, UR22, 0x220, URZ ;  /* 0x0000022016197890 */ /* 0x000fe4000fffe0ff */
[----:B------:R-:W-:Y:S02]  /*5400*/  UISETP.NE.AND UP0, UPT, UR39, 0x1, UPT ;  /* 0x000000012700788c */ /* 0x000fe4000bf05270 */
[----:B------:R-:W-:Y:S02]  /*5410*/  UISETP.GE.AND UP2, UPT, UR39, 0x1, UPT ;  /* 0x000000012700788c */ /* 0x000fe4000bf46270 */
[----:B------:R-:W-:Y:S01]  /*5420*/  UISETP.NE.AND UP0, UPT, UR17, 0x1, UPT ;  /* 0x000000011100788c */ /* 0x000fe2000bf05270 */
[----:B------:R-:W-:Y:S01]  /*5430*/  UMOV UR47, UR7 ;  /* 0x00000007002f7c82 */ /* 0x000fe20008000000 */
[----:B------:R-:W-:Y:S01]  /*5440*/  UMOV UR46, UR9 ;  /* 0x00000009002e7c82 */ /* 0x000fe20008000000 */
[----:B------:R-:W-:Y:S02]  /*5450*/  USEL UR48, URZ, 0x1, UP4 ;  /* 0x00000001ff307887 */ /* 0x000fe4000a000000 */
[----:B------:R-:W-:-:S02]  /*5460*/  UISETP.NE.AND UP2, UPT, UR30, 0x1, UPT ;  /* 0x000000011e00788c */ /* 0x000fc4000bf45270 */
[----:B--2---:R-:W-:Y:S01]  /*5470*/  UISETP.NE.AND UP0, UPT, UR32, 0x1, UPT ;  /* 0x000000012000788c */ /* 0x004fe2000bf05270 */
[----:B------:R-:W2:Y:S01]  /*5480*/  LDCU UR51, c[0x0][0xaa0] ;  /* 0x00015400ff3377ac */ /* 0x000ea20008000800 */
[----:B------:R-:W-:Y:S01]  /*5490*/  UPLOP3.LUT UP4, UPT, UPT, UPT, UPT, 0x40, 0x4 ;  /* 0x000000000004789c */ /* 0x000fe20003f8e870 */
[----:B------:R-:W3:Y:S01]  /*54a0*/  LDCU.64 UR18, c[0x0][0xc28] ;  /* 0x00018500ff1277ac */ /* 0x000ee20008000a00 */
[----:B------:R-:W-:Y:S02]  /*54b0*/  UISETP.NE.AND.EX UP6, UPT, UR27, URZ, UPT, UP6 ;  /* 0x000000ff1b00728c */ /* 0x000fe4000bfc5360 */
[----:B------:R-:W-:Y:S02]  /*54c0*/  UPRMT UR44, UR10, 0x654, UR44 ;  /* 0x000006540a2c7896 */ /* 0x000fe4000800002c */
[----:B------:R-:W-:Y:S02]  /*54d0*/  UPRMT UR38, URZ, 0x654, UR38 ;  /* 0x00000654ff267896 */ /* 0x000fe40008000026 */
[----:B------:R-:W-:-:S02]  /*54e0*/  UPRMT UR45, UR10, 0x654, UR25 ;  /* 0x000006540a2d7896 */ /* 0x000fc40008000019 */
[----:B------:R-:W-:Y:S02]  /*54f0*/  USHF.R.U32.HI UR47, URZ, UR29, UR47 ;  /* 0x0000001dff2f7299 */ /* 0x000fe4000801162f */
[----:B------:R-:W-:Y:S02]  /*5500*/  USHF.R.U32.HI UR46, URZ, UR49, UR46 ;  /* 0x00000031ff2e7299 */ /* 0x000fe4000801162e */
[----:B------:R-:W-:Y:S02]  /*5510*/  UISETP.NE.AND UP3, UPT, UR4, 0x1, UPT ;  /* 0x000000010400788c */ /* 0x000fe4000bf65270 */
[----:B------:R-:W-:Y:S02]  /*5520*/  UISETP.NE.AND UP2, UPT, UR35, 0x1, UPT ;  /* 0x000000012300788c */ /* 0x000fe4000bf45270 */
[----:B-12---:R-:W-:-:S11]  /*5530*/  UISETP.NE.AND UP0, UPT, UR42, 0x1, UPT ;  /* 0x000000012a00788c */ /* 0x006fd6000bf05270 */
.L_x_106:
[----:B------:R-:W-:Y:S04]  /*5540*/  SHF.L.U32 R5, R8, 0x1f, RZ ;  /* 0x0000001f08057819 */ /* 0x000fe800000006ff */
[----:B-1----:R-:W1:Y:S02]  /*5550*/  SYNCS.PHASECHK.TRANS64.TRYWAIT P0, [UR22+0x250], R5 ;  /* 0x00025005ff0075a7 */ /* 0x002e640008001116 */
[----:B-1----:R-:W-:Y:S05]  /*5560*/  @!P0 BRA `(.L_x_98) ;  /* 0x0000004c00008947 */ /* 0x002fea0003800000 */
.L_x_220:
[----:B-1----:R-:W1:Y:S01]  /*5570*/  LDS.128 R4, [UR22+0x290] ;  /* 0x00029016ff047984 */ /* 0x002e620008000c00 */
[----:B------:R-:W-:Y:S01]  /*5580*/  UISETP.GE.AND UP0, UPT, UR39, 0x1, UPT ;  /* 0x000000012700788c */ /* 0x000fe2000bf06270 */
[----:B------:R-:W-:Y:S01]  /*5590*/  @!PT LDS RZ, [RZ] ;  /* 0x00000000fffff984 */ /* 0x000fe20000000800 */
[----:B------:R-:W-:Y:S01]  /*55a0*/  @!PT LDS RZ, [RZ] ;  /* 0x00000000fffff984 */ /* 0x000fe20000000800 */
[----:B------:R-:W-:Y:S01]  /*55b0*/  @!PT LDS RZ, [RZ] ;  /* 0x00000000fffff984 */ /* 0x000fe20000000800 */
[----:B------:R-:W-:Y:S01]  /*55c0*/  @!PT LDS RZ, [RZ] ;  /* 0x00000000fffff984 */ /* 0x000fe20000000800 */
[----:B------:R2:W-:Y:S06]  /*55d0*/  MEMBAR.ALL.CTA ;  /* 0x0000000000007992 */ /* 0x0005ec0000008000 */
[----:B--2---:R-:W2:Y:S02]  /*55e0*/  FENCE.VIEW.ASYNC.S ;  /* 0x00000000000073c6 */ /* 0x004ea40000000000 */
[----:B--2---:R-:W-:Y:S01]  /*55f0*/  SYNCS.ARRIVE.TRANS64.RED.A1T0 RZ, [UR38], RZ ;  /* 0x000000ffffff79a7 */ /* 0x004fe20008100426 */
[----:B-1----:R-:W-:Y:S11]  /*5600*/  LOP3.LUT P0, RZ, R6, 0x1, RZ, 0xc0, !PT ;  /* 0x0000000106ff7812 */ /* 0x002ff6000780c0ff */
[----:B------:R-:W-:Y:S02]  /*5610*/  @!UPT UIADD3 URZ, UPT, UPT, URZ, URZ, URZ ;  /* 0x000000fffffff290 */ /* 0x000fe4000fffe0ff */
[----:B------:R-:W-:Y:S01]  /*5620*/  VOTEU.ANY UP2, P0 ;  /* 0x0000000000ff7886 */ /* 0x000fe20000040100 */
[----:B------:R-:W-:Y:S11]  /*5630*/  PLOP3.LUT P0, PT, PT, PT, UP2, 0x80, 0x8 ;  /* 0x000000000008781c */ /* 0x000ff60003f0f028 */
[----:B------:R-:W-:Y:S02]  /*5640*/  @!UPT UIADD3 URZ, UPT, UPT, URZ, URZ, URZ ;  /* 0x000000fffffff290 */ /* 0x000fe4000fffe0ff */
[----:B------:R-:W-:Y:S02]  /*5650*/  @P0 MOV R2, R4 ;  /* 0x0000000400020202 */ /* 0x000fe40000000f00 */
[----:B------:R-:W-:Y:S02]  /*5660*/  @P0 LOP3.LUT R0, R5, 0xffff, RZ, 0xc0, !PT ;  /* 0x0000ffff05000812 */ /* 0x000fe400078ec0ff */
[----:B------:R-:W-:Y:S02]  /*5670*/  @P0 R2UR UR5, R2 ;  /* 0x00000000020502ca */ /* 0x000fe400000e0000 */
[----:B------:R-:W-:Y:S11]  /*5680*/  @P0 R2UR UR4, R0 ;  /* 0x00000000000402ca */ /* 0x000ff600000e0000 */
[----:B------:R-:W-:Y:S02]  /*5690*/  @UP2 UMOV UR16, UR5 ;  /* 0x0000000500102c82 */ /* 0x000fe40008000000 */
[----:B------:R-:W-:Y:S01]  /*56a0*/  @UP2 UMOV UR15, UR4 ;  /* 0x00000004000f2c82 */ /* 0x000fe20008000000 */
[----:B------:R-:W-:Y:S05]  /*56b0*/  BRA.U !UP0, `(.L_x_99) ;  /* 0x0000000108c07547 */ /* 0x000fea000b800000 */
[----:B------:R-:W-:Y:S02]  /*56c0*/  UIMAD.WIDE.U32 UR8, UR15, UR31, URZ ;  /* 0x0000001f0f0872a5 */ /* 0x000fe4000f8e00ff */
[----:B------:R-:W-:Y:S02]  /*56d0*/  UP2UR UR14, UPR, URZ, 0x4 ;  /* 0x00000004ff0e7883 */ /* 0x000fe40008000000 */
[----:B------:R-:W-:Y:S02]  /*56e0*/  UISETP.NE.AND UP2, UPT, UR30, 0x1, UPT ;  /* 0x000000011e00788c */ /* 0x000fe4000bf45270 */
[----:B------:R-:W-:Y:S02]  /*56f0*/  UIMAD.WIDE.U32 UR10, UR16, UR28, URZ ;  /* 0x0000001c100a72a5 */ /* 0x000fe4000f8e00ff */
[----:B------:R-:W-:Y:S02]  /*5700*/  USEL UR4, UR36, UR46, !UP2 ;  /* 0x0000002e24047287 */ /* 0x000fe4000d000000 */
[----:B------:R-:W-:Y:S02]  /*5710*/  UISETP.NE.AND UP0, UPT, UR17, 0x1, UPT ;  /* 0x000000011100788c */ /* 0x000fe4000bf05270 */
[----:B------:R-:W-:Y:S02]  /*5720*/  UP2UR UR23, UPR, URZ, 0x2 ;  /* 0x00000002ff177883 */ /* 0x000fe40008000000 */
[----:B------:R-:W-:Y:S02]  /*5730*/  UISETP.NE.AND UP1, UPT, UR39, 0x1, UPT ;  /* 0x000000012700788c */ /* 0x000fe4000bf25270 */
[----:B---3--:R-:W-:Y:S02]  /*5740*/  UIMAD.WIDE.U32 UR12, UR4, UR18, URZ ;  /* 0x00000012040c72a5 */ /* 0x008fe4000f8e00ff */
[----:B------:R-:W-:Y:S01]  /*5750*/  USEL UR7, UR37, UR47, !UP0 ;  /* 0x0000002f25077287 */ /* 0x000fe2000c000000 */
[----:B------:R-:W-:Y:S02]  /*5760*/  UMOV UR5, UR9 ;  /* 0x0000000900057c82 */ /* 0x000fe40008000000 */
[----:B------:R-:W-:Y:S02]  /*5770*/  USHF.R.U32.HI UR6, URZ, UR49, UR5 ;  /* 0x00000031ff067299 */ /* 0x000fe40008011605 */
[----:B------:R-:W-:Y:S02]  /*5780*/  UIMAD.WIDE.U32 UR20, UR7, UR18, URZ ;  /* 0x00000012071472a5 */ /* 0x000fe4000f8e00ff */
[----:B------:R-:W-:Y:S02]  /*5790*/  USEL UR6, UR15, UR6, !UP2 ;  /* 0x000000060f067287 */ /* 0x000fe4000d000000 */
[----:B------:R-:W-:Y:S01]  /*57a0*/  UISETP.NE.AND UP2, UPT, UR14, URZ, UPT ;  /* 0x000000ff0e00728c */ /* 0x000fe2000bf45270 */
[----:B------:R-:W-:Y:S01]  /*57b0*/  UMOV UR5, UR11 ;  /* 0x0000000b00057c82 */ /* 0x000fe20008000000 */
[----:B------:R-:W-:Y:S02]  /*57c0*/  UIMAD.WIDE.U32 UR10, UR6, UR18, URZ ;  /* 0x00000012060a72a5 */ /* 0x000fe4000f8e00ff */
[----:B------:R-:W-:Y:S03]  /*57d0*/  USHF.R.U32.HI UR8, URZ, UR29, UR5 ;  /* 0x0000001dff087299 */ /* 0x000fe60008011605 */
[----:B------:R-:W-:Y:S02]  /*57e0*/  UMOV UR5, UR13 ;  /* 0x0000000d00057c82 */ /* 0x000fe40008000000 */
[----:B------:R-:W-:Y:S03]  /*57f0*/  @UP1 USHF.R.U32.HI UR4, URZ, UR19, UR5 ;  /* 0x00000013ff041299 */ /* 0x000fe60008011605 */
[----:B------:R-:W-:Y:S01]  /*5800*/  UMOV UR5, UR21 ;  /* 0x0000001500057c82 */ /* 0x000fe20008000000 */
[----:B------:R-:W-:Y:S02]  /*5810*/  UIMAD UR4, UR39, UR4, URZ ;  /* 0x00000004270472a4 */ /* 0x000fe4000f8e02ff */
[----:B------:R-:W-:Y:S02]  /*5820*/  @UP1 USHF.R.U32.HI UR7, URZ, UR19, UR5 ;  /* 0x00000013ff071299 */ /* 0x000fe40008011605 */
[----:B------:R-:W-:Y:S02]  /*5830*/  USEL UR5, UR16, UR8, !UP0 ;  /* 0x0000000810057287 */ /* 0x000fe4000c000000 */
[----:B------:R-:W-:Y:S02]  /*5840*/  UIMAD UR8, UR39, UR7, URZ ;  /* 0x00000007270872a4 */ /* 0x000fe4000f8e02ff */
[----:B------:R-:W-:Y:S03]  /*5850*/  UISETP.GE.AND UP0, UPT, UR6, UR4, UPT ;  /* 0x000000040600728c */ /* 0x000fe6000bf06270 */
[----:B------:R-:W-:Y:S01]  /*5860*/  UMOV UR4, UR11 ;  /* 0x0000000b00047c82 */ /* 0x000fe20008000000 */
[----:B------:R-:W-:Y:S02]  /*5870*/  UISETP.GE.OR UP0, UPT, UR5, UR8, UP0 ;  /* 0x000000080500728c */ /* 0x000fe40008706670 */
[----:B------:R-:W-:Y:S02]  /*5880*/  USHF.R.U32.HI UR4, URZ, UR19, UR4 ;  /* 0x00000013ff047299 */ /* 0x000fe40008011604 */
[----:B------:R-:W-:Y:S02]  /*5890*/  UIMAD.WIDE.U32 UR8, UR5, UR18, URZ ;  /* 0x00000012050872a5 */ /* 0x000fe4000f8e00ff */
[----:B------:R-:W-:Y:S04]  /*58a0*/  USEL UR10, UR6, UR4, !UP1 ;  /* 0x00000004060a7287 */ /* 0x000fe8000c800000 */
[----:B------:R-:W-:Y:S01]  /*58b0*/  UIADD3 UR11, UPT, UPT, -UR10, URZ, URZ ;  /* 0x000000ff0a0b7290 */ /* 0x000fe2000fffe1ff */
[----:B------:R-:W-:Y:S02]  /*58c0*/  @!UP0 UMOV UR4, UR9 ;  /* 0x0000000900048c82 */ /* 0x000fe40008000000 */
[----:B------:R-:W-:Y:S02]  /*58d0*/  @!UP0 USHF.R.U32.HI UR4, URZ, UR19, UR4 ;  /* 0x00000013ff048299 */ /* 0x000fe40008011604 */
[----:B------:R-:W-:Y:S02]  /*58e0*/  UIMAD UR8, UR39, UR11, UR6 ;  /* 0x0000000b270872a4 */ /* 0x000fe4000f8e0206 */
[----:B------:R-:W-:Y:S02]  /*58f0*/  @!UP0 USEL UR4, UR5, UR4, !UP1 ;  /* 0x0000000405048287 */ /* 0x000fe4000c800000 */
[----:B------:R-:W-:Y:S02]  /*5900*/  UISETP.NE.AND UP1, UPT, UR23, URZ, UPT ;  /* 0x000000ff1700728c */ /* 0x000fe4000bf25270 */
[----:B------:R-:W-:Y:S02]  /*5910*/  @!UP0 UIMAD UR8, UR7, UR8, UR4 ;  /* 0x00000008070882a4 */ /* 0x000fe4000f8e0204 */
[----:B------:R-:W-:Y:S02]  /*5920*/  @!UP0 UIADD3 UR9, UPT, UPT, UR10, -UR4, URZ ;  /* 0x800000040a098290 */ /* 0x000fe4000fffe0ff */
[----:B------:R-:W-:Y:S02]  /*5930*/  UIADD3 UR4, UPT, UPT, -UR5, URZ, URZ ;  /* 0x000000ff05047290 */ /* 0x000fe4000fffe1ff */
[----:B------:R-:W-:Y:S02]  /*5940*/  UIADD3 UR7, UPT, UPT, -UR6, URZ, URZ ;  /* 0x000000ff06077290 */ /* 0x000fe4000fffe1ff */
[----:B------:R-:W-:Y:S02]  /*5950*/  @!UP0 UIMAD UR6, UR9, UR39, UR5 ;  /* 0x00000027090682a4 */ /* 0x000fe4000f8e0205 */
[----:B------:R-:W-:Y:S02]  /*5960*/  UIMAD UR16, UR17, UR4, UR16 ;  /* 0x00000004111072a4 */ /* 0x000fe4000f8e0210 */
[----:B------:R-:W-:Y:S01]  /*5970*/  UIMAD UR15, UR30, UR7, UR15 ;  /* 0x000000071e0f72a4 */ /* 0x000fe2000f8e020f */
[----:B------:R-:W-:Y:S02]  /*5980*/  @!UP0 UMOV UR5, UR8 ;  /* 0x0000000800058c82 */ /* 0x000fe40008000000 */
[----:B------:R-:W-:Y:S02]  /*5990*/  UIMAD UR16, UR5, UR17, UR16 ;  /* 0x00000011051072a4 */ /* 0x000fe4000f8e0210 */
[----:B------:R-:W-:Y:S11]  /*59a0*/  UIMAD UR15, UR6, UR30, UR15 ;  /* 0x0000001e060f72a4 */ /* 0x000ff6000f8e020f */
[----:B------:R-:W-:Y:S01]  /*59b0*/  @!UPT UIADD3 URZ, UPT, UPT, URZ, URZ, URZ ;  /* 0x000000fffffff290 */ /* 0x000fe2000fffe0ff */
.L_x_99:
[----:B------:R-:W1:Y:S01]  /*59c0*/  @!UP3 LDCU.128 UR8, c[0x0][0xc10] ;  /* 0x00018200ff08b7ac */ /* 0x000e620008000c00 */
[----:B------:R-:W-:Y:S02]  /*59d0*/  ISETP.NE.U32.AND P1, PT, RZ, UR26, PT ;  /* 0x0000001aff007c0c */ /* 0x000fe4000bf25070 */
[----:B------:R-:W-:Y:S02]  /*59e0*/  SHF.L.U32 R9, R10, 0x1f, RZ ;  /* 0x0000001f0a097819 */ /* 0x000fe400000006ff */
[----:B------:R-:W-:Y:S01]  /*59f0*/  ISETP.NE.AND.EX P1, PT, RZ, UR27, PT, P1 ;  /* 0x0000001bff007c0c */ /* 0x000fe2000bf25310 */
[----:B------:R-:W2:Y:S01]  /*5a00*/  @!UP3 LDCU UR5, c[0x0][0xc0c] ;  /* 0x00018180ff05b7ac */ /* 0x000ea20008000800 */
[----:B-1----:R-:W-:Y:S07]  /*5a10*/  UIMAD.WIDE.U32 UR6, UR16, UR8, URZ ;  /* 0x00000008100672a5 */ /* 0x002fee000f8e00ff */
[----:B------:R-:W-:Y:S01]  /*5a20*/  @!UP3 UMOV UR4, UR7 ;  /* 0x000000070004bc82 */ /* 0x000fe20008000000 */
[----:B--2---:R-:W-:Y:S02]  /*5a30*/  @!UP3 UISETP.NE.AND UP0, UPT, UR5, 0x1, UPT ;  /* 0x000000010500b88c */ /* 0x004fe4000bf05270 */
[----:B------:R-:W-:Y:S02]  /*5a40*/  @!UP3 USHF.R.U32.HI UR4, URZ, UR9, UR4 ;  /* 0x00000009ff04b299 */ /* 0x000fe40008011604 */
[----:B------:R-:W-:Y:S02]  /*5a50*/  UIMAD.WIDE.U32 UR6, UR15, UR11, URZ ;  /* 0x0000000b0f0672a5 */ /* 0x000fe4000f8e00ff */
[----:B------:R-:W-:Y:S02]  /*5a60*/  @!UP3 USEL UR8, UR16, UR4, !UP0 ;  /* 0x000000041008b287 */ /* 0x000fe4000c000000 */
[----:B------:R-:W-:Y:S03]  /*5a70*/  @!UP3 UISETP.NE.AND UP0, UPT, UR10, 0x1, UPT ;  /* 0x000000010a00b88c */ /* 0x000fe6000bf05270 */
[----:B------:R-:W-:Y:S01]  /*5a80*/  @!UP3 UMOV UR6, UR7 ;  /* 0x000000070006bc82 */ /* 0x000fe20008000000 */
[----:B------:R-:W-:Y:S01]  /*5a90*/  USHF.L.U32 UR7, UR24, 0x7, URZ ;  /* 0x0000000718077899 */ /* 0x000fe200080006ff */
[----:B------:R-:W1:Y:S02]  /*5aa0*/  @!UP3 LDCU UR4, c[0x0][0xc20] ;  /* 0x00018400ff04b7ac */ /* 0x000e640008000800 */
[----:B-1----:R-:W-:Y:S04]  /*5ab0*/  @!UP3 USHF.R.U32.HI UR6, URZ, UR4, UR6 ;  /* 0x00000004ff06b299 */ /* 0x002fe80008011606 */
[----:B------:R-:W-:Y:S04]  /*5ac0*/  @!UP3 USEL UR6, UR15, UR6, !UP0 ;  /* 0x000000060f06b287 */ /* 0x000fe8000c000000 */
[----:B------:R-:W-:Y:S02]  /*5ad0*/  @!UP3 UIADD3 UR4, UPT, UPT, -UR8, UR6, URZ ;  /* 0x000000060804b290 */ /* 0x000fe4000fffe1ff */
[----:B------:R-:W-:Y:S02]  /*5ae0*/  @!UP3 UIADD3 UR6, UPT, UPT, UR8, -UR6, URZ ;  /* 0x800000060806b290 */ /* 0x000fe4000fffe0ff */
[----:B------:R-:W-:Y:S02]  /*5af0*/  @!UP3 UIMAD UR16, UR4, UR5, UR16 ;  /* 0x000000050410b2a4 */ /* 0x000fe4000f8e0210 */
[----:B------:R-:W-:Y:S01]  /*5b00*/  @!UP3 UIMAD UR15, UR6, UR10, UR15 ;  /* 0x0000000a060fb2a4 */ /* 0x000fe2000f8e020f */
[----:B------:R-:W-:Y:S11]  /*5b10*/  BRA.U UP4, `(.L_x_100) ;  /* 0x0000000104107547 */ /* 0x000ff6000b800000 */
[----:B------:R-:W-:Y:S04]  /*5b20*/  MOV R0, UR48 ;  /* 0x0000003000007c02 */ /* 0x000fe80008000f00 */
[----:B------:R-:W-:Y:S04]  /*5b30*/  SHF.L.U32 R11, R0, 0x1f, RZ ;  /* 0x0000001f000b7819 */ /* 0x000fe800000006ff */
[----:B------:R-:W1:Y:S02]  /*5b40*/  SYNCS.PHASECHK.TRANS64.TRYWAIT P2, [UR22+0x248], R11 ;  /* 0x0002480bff0075a7 */ /* 0x000e640008041116 */
[----:B-1----:R-:W-:Y:S05]  /*5b50*/  @!P2 BRA `(.L_x_101) ;  /* 0x00000044009ca947 */ /* 0x002fea0003800000 */
.L_x_100:
[----:B------:R-:W-:Y:S05]  /*5b60*/  BRA.U !UP6, `(.L_x_102) ;  /* 0x000000010e387547 */ /* 0x000fea000b800000 */
[----:B------:R-:W-:Y:S01]  /*5b70*/  UPLOP3.LUT UP1, UPT, UPT, UPT, UP5, 0x80, 0x8 ;  /* 0x000000000008789c */ /* 0x000fe20003f2f050 */
[----:B-1----:R-:W-:Y:S01]  /*5b80*/  HFMA2 R0, -RZ, RZ, 0, 5.9604644775390625e-08 ;  /* 0x00000001ff007431 */ /* 0x002fe200000001ff */
[----:B------:R-:W1:Y:S01]  /*5b90*/  LDCU.64 UR8, c[0x0][0x358] ;  /* 0x00006b00ff0877ac */ /* 0x000e620008000a00 */
[----:B------:R-:W-:Y:S03]  /*5ba0*/  IMAD.MOV.U32 R92, RZ, RZ, 0x1 ;  /* 0x00000001ff5c7424 */ /* 0x000fe600078e00ff */
[----:B------:R-:W-:Y:S05]  /*5bb0*/  PLOP3.LUT P2, PT, PT, PT, UP1, 0x80, 0x8 ;  /* 0x000000000008781c */ /* 0x000fea0003f4f018 */
[----:B------:R-:W2:Y:S01]  /*5bc0*/  @UP1 LDCU.64 UR4, c[0x0][0x988] ;  /* 0x00013100ff0417ac */ /* 0x000ea20008000a00 */
[----:B------:R-:W-:Y:S07]  /*5bd0*/  @UP1 UIMAD UR6, UR50, UR26, URZ ;  /* 0x0000001a320612a4 */ /* 0x000fee000f8e02ff */
[----:B------:R-:W-:Y:S01]  /*5be0*/  @!P2 PRMT R92, R0, 0x7610, R92 ;  /* 0x00007610005ca816 */ /* 0x000fe2000000005c */
[----:B--2---:R-:W-:Y:S06]  /*5bf0*/  @UP1 UIMAD.WIDE UR4, UR6, 0x4, UR4 ;  /* 0x00000004060418a5 */ /* 0x004fec000f8e0204 */
[----:B------:R-:W-:Y:S01]  /*5c00*/  IMAD.U32 R14, RZ, RZ, UR4 ;  /* 0x00000004ff0e7e24 */ /* 0x000fe2000f8e00ff */
[----:B------:R-:W-:Y:S04]  /*5c10*/  MOV R15, UR5 ;  /* 0x00000005000f7c02 */ /* 0x000fe80008000f00 */
[----:B------:R-:W2:Y:S01]  /*5c20*/  @!UP1 LDCU UR4, c[0x0][0x980] ;  /* 0x00013000ff0497ac */ /* 0x000ea20008000800 */
[----:B-1---5:R4:W5:Y:S02]  /*5c30*/  @P2 LDG.E R41, desc[UR8][R14.64] ;  /* 0x000000080e292981 */ /* 0x022964000c1e1900 */
[----:B--2-4-:R-:W-:Y:S07]  /*5c40*/  @!P2 IMAD.U32 R41, RZ, RZ, UR4 ;  /* 0x00000004ff29ae24 */ /* 0x014fee000f8e00ff */
.L_x_102:
[----:B-----5:R-:W-:Y:S01]  /*5c50*/  @!P1 FSETP.EQ.AND P3, PT, R41, RZ, PT ;  /* 0x000000ff2900920b */ /* 0x020fe20003f62000 */
[----:B------:R-:W-:Y:S01]  /*5c60*/  @!UPT UIADD3 URZ, UPT, UPT, URZ, URZ, URZ ;  /* 0x000000fffffff290 */ /* 0x000fe2000fffe0ff */
[----:B------:R-:W-:Y:S11]  /*5c70*/  @!P1 BRA `(.L_x_103) ;  /* 0x0000000000149947 */ /* 0x000ff60003800000 */
[----:B------:R-:W-:Y:S02]  /*5c80*/  LOP3.LUT P1, RZ, R92, 0xff, RZ, 0xc0, !PT ;  /* 0x000000ff5cff7812 */ /* 0x000fe4000782c0ff */
[----:B------:R-:W-:Y:S04]  /*5c90*/  PLOP3.LUT P3, PT, PT, PT, UP1, 0x80, 0x8 ;  /* 0x000000000008781c */ /* 0x000fe80003f6f018 */
[----:B------:R-:W-:Y:S07]  /*5ca0*/  PLOP3.LUT P3, PT, P3, PT, PT, 0x8, 0x80 ;  /* 0x000000000080781c */ /* 0x000fee0001f6e170 */
[----:B------:R-:W-:Y:S11]  /*5cb0*/  @P1 FSETP.EQ.AND P3, PT, R41, RZ, PT ;  /* 0x000000ff2900120b */ /* 0x000ff60003f62000 */
[----:B------:R-:W-:Y:S02]  /*5cc0*/  @!UPT UIADD3 URZ, UPT, UPT, URZ, URZ, URZ ;  /* 0x000000fffffff290 */ /* 0x000fe4000fffe0ff */
.L_x_103:
[----:B------:R-:W-:Y:S01]  /*5cd0*/  USHF.L.U32 UR11, UR52, 0x6, URZ ;  /* 0x00000006340b7899 */ /* 0x000fe200080006ff */
[----:B------:R-:W2:Y:S01]  /*5ce0*/  SYNCS.PHASECHK.TRANS64.TRYWAIT P1, [UR22+0x230], R9 ;  /* 0x00023009ff0075a7 */ /* 0x000ea20008021116 */
[----:B------:R-:W-:Y:S02]  /*5cf0*/  UISETP.NE.AND UP0, UPT, UR32, 0x1, UPT ;  /* 0x000000012000788c */ /* 0x000fe4000bf05270 */
[----:B------:R-:W-:Y:S01]  /*5d00*/  UIMAD.WIDE.U32 UR4, UR11, UR33, URZ ;  /* 0x000000210b0472a5 */ /* 0x000fe2000f8e00ff */
[----:B------:R-:W-:Y:S04]  /*5d10*/  ELECT P2, URZ, PT ;  /* 0x0000000000ff782f */ /* 0x000fe80003840000 */
[----:B------:R-:W-:Y:S02]  /*5d20*/  PLOP3.LUT P2, PT, P3, P2, PT, 0xf2, 0x2f ;  /* 0x00000000002f781c */ /* 0x000fe40001f45e72 */
[----:B------:R-:W-:Y:S02]  /*5d30*/  UMOV UR4, UR5 ;  /* 0x0000000500047c82 */ /* 0x000fe40008000000 */
[----:B------:R-:W-:Y:S04]  /*5d40*/  USHF.R.U32.HI UR4, URZ, UR34, UR4 ;  /* 0x00000022ff047299 */ /* 0x000fe80008011604 */
[----:B------:R-:W-:Y:S02]  /*5d50*/  USEL UR12, UR11, UR4, !UP0 ;  /* 0x000000040b0c7287 */ /* 0x000fe4000c000000 */
[----:B------:R-:W-:Y:S02]  /*5d60*/  UISETP.NE.AND UP0, UPT, UR35, 0x1, UPT ;  /* 0x000000012300788c */ /* 0x000fe4000bf05270 */
[----:B------:R-:W-:Y:S02]  /*5d70*/  UIMAD.WIDE.U32 UR4, UR12, UR40, URZ ;  /* 0x000000280c0472a5 */ /* 0x000fe4000f8e00ff */
[----:B------:R-:W-:Y:S01]  /*5d80*/  UIADD3 UR6, UPT, UPT, -UR12, URZ, URZ ;  /* 0x000000ff0c067290 */ /* 0x000fe2000fffe1ff */
[----:B-1----:R-:W-:Y:S03]  /*5d90*/  @!P2 IMAD.MOV.U32 R0, RZ, 0x20, RZ ;  /* 0x00000020ff00a824 */ /* 0x002fe600078e00ff */
[----:B------:R-:W-:Y:S01]  /*5da0*/  UIMAD UR11, UR32, UR6, UR11 ;  /* 0x00000006200b72a4 */ /* 0x000fe2000f8e020b */
[----:B------:R-:W-:Y:S01]  /*5db0*/  @!P2 IMAD.MOV.U32 R0, RZ, 0x400, R0 ;  /* 0x00000400ff00a824 */ /* 0x000fe200078e0000 */
[----:B------:R-:W-:Y:S02]  /*5dc0*/  UMOV UR4, UR5 ;  /* 0x0000000500047c82 */ /* 0x000fe40008000000 */
[----:B------:R-:W-:Y:S04]  /*5dd0*/  USHF.R.U32.HI UR4, URZ, UR41, UR4 ;  /* 0x00000029ff047299 */ /* 0x000fe80008011604 */
[----:B------:R-:W-:Y:S02]  /*5de0*/  USEL UR13, UR12, UR4, !UP0 ;  /* 0x000000040c0d7287 */ /* 0x000fe4000c000000 */
[----:B------:R-:W-:Y:S02]  /*5df0*/  UISETP.NE.AND UP0, UPT, UR42, 0x1, UPT ;  /* 0x000000012a00788c */ /* 0x000fe4000bf05270 */
[----:B------:R-:W-:Y:S07]  /*5e00*/  UIMAD.WIDE.U32 UR4, UR13, UR43, URZ ;  /* 0x0000002b0d0472a5 */ /* 0x000fee000f8e00ff */
[----:B------:R-:W-:Y:S02]  /*5e10*/  UMOV UR4, UR5 ;  /* 0x0000000500047c82 */ /* 0x000fe40008000000 */
[----:B------:R-:W-:Y:S04]  /*5e20*/  USHF.R.U32.HI UR4, URZ, UR51, UR4 ;  /* 0x00000033ff047299 */ /* 0x000fe80008011604 */
[----:B------:R-:W-:Y:S02]  /*5e30*/  USEL UR14, UR13, UR4, !UP0 ;  /* 0x000000040d0e7287 */ /* 0x000fe4000c000000 */
[----:B------:R-:W-:Y:S02]  /*5e40*/  UIADD3 UR4, UPT, UPT, -UR13, URZ, URZ ;  /* 0x000000ff0d047290 */ /* 0x000fe4000fffe1ff */
[----:B------:R-:W-:Y:S02]  /*5e50*/  UIADD3 UR5, UPT, UPT, -UR14, URZ, URZ ;  /* 0x000000ff0e057290 */ /* 0x000fe4000fffe1ff */
[----:B------:R-:W-:Y:S02]  /*5e60*/  UIMAD UR12, UR35, UR4, UR12 ;  /* 0x00000004230c72a4 */ /* 0x000fe4000f8e020c */
[----:B------:R-:W-:Y:S01]  /*5e70*/  UIMAD UR13, UR42, UR5, UR13 ;  /* 0x000000052a0d72a4 */ /* 0x000fe2000f8e020d */
[----:B--2---:R-:W-:Y:S11]  /*5e80*/  @!P1 BRA `(.L_x_104) ;  /* 0x0000004000e89947 */ /* 0x004ff60003800000 */
.L_x_223:
[----:B------:R-:W-:Y:S01]  /*5e90*/  @!P2 R2UR UR4, R0 ;  /* 0x000000000004a2ca */ /* 0x000fe200000e0000 */
[----:B------:R-:W-:Y:S01]  /*5ea0*/  VOTEU.ALL UP0, P2 ;  /* 0x0000000000ff7886 */ /* 0x000fe20001000000 */
[----:B-1----:R-:W-:Y:S02]  /*5eb0*/  @!P2 IADD3 R2, P1, PT, R12, 0x680, RZ ;  /* 0x000006800c02a810 */ /* 0x002fe40007f3e0ff */
[----:B------:R-:W-:Y:S02]  /*5ec0*/  @P0 SHF.R.U32.HI R4, RZ, 0x10, R5 ;  /* 0x00000010ff040819 */ /* 0x000fe40000011605 */
[----:B------:R-:W-:Y:S01]  /*5ed0*/  @!P2 R2UR UR5, R2 ;  /* 0x000000000205a2ca */ /* 0x000fe200000e0000 */
[----:B------:R-:W-:Y:S01]  /*5ee0*/  @!P2 IMAD.X R0, RZ, RZ, R13, P1 ;  /* 0x000000ffff00a224 */ /* 0x000fe200008e060d */
[----:B------:R-:W-:Y:S01]  /*5ef0*/  @!UP0 UIADD3 UR8, UPT, UPT, UR22, 0x400, URZ ;  /* 0x0000040016088890 */ /* 0x000fe2000fffe0ff */
[----:B------:R-:W-:Y:S04]  /*5f00*/  @P0 R2UR UR50, R4 ;  /* 0x00000000043202ca */ /* 0x000fe800000e0000 */
[----:B------:R-:W-:Y:S01]  /*5f10*/  @!UP0 UPRMT UR6, UR4, 0x5410, URZ ;  /* 0x0000541004068896 */ /* 0x000fe200080000ff */
[----:B------:R-:W-:Y:S01]  /*5f20*/  @!P2 R2UR UR4, R0 ;  /* 0x000000000004a2ca */ /* 0x000fe200000e0000 */
[----:B------:R-:W-:Y:S01]  /*5f30*/  VOTEU.ALL UP0, P2 ;  /* 0x0000000000ff7886 */ /* 0x000fe20001000000 */
[----:B------:R-:W-:Y:S03]  /*5f40*/  @!P2 IMAD.MOV.U32 R0, RZ, RZ, 0x1000 ;  /* 0x00001000ff00a424 */ /* 0x000fe600078e00ff */
[----:B------:R-:W-:Y:S01]  /*5f50*/  IMAD.U32 R14, RZ, RZ, UR5 ;  /* 0x00000005ff0e7e24 */ /* 0x000fe2000f8e00ff */
[----:B------:R-:W-:Y:S01]  /*5f60*/  @!UP0 UMOV UR9, UR25 ;  /* 0x0000001900098c82 */ /* 0x000fe20008000000 */
[----:B------:R-:W-:Y:S06]  /*5f70*/  @!UP0 UMOV UR10, UR7 ;  /* 0x00000007000a8c82 */ /* 0x000fec0008000000 */
[----:B------:R-:W-:Y:S01]  /*5f80*/  IMAD.U32 R15, RZ, RZ, UR4 ;  /* 0x00000004ff0f7e24 */ /* 0x000fe2000f8e00ff */
[----:B------:R-:W-:Y:S04]  /*5f90*/  @!P2 R2UR UR4, R14 ;  /* 0x000000000e04a2ca */ /* 0x000fe800000e0000 */
[----:B------:R-:W-:Y:S11]  /*5fa0*/  @!P2 R2UR UR5, R15 ;  /* 0x000000000f05a2ca */ /* 0x000ff600000e0000 */
[----:B------:R-:W-:Y:S02]  /*5fb0*/  @!UPT UIADD3 URZ, UPT, UPT, URZ, URZ, URZ ;  /* 0x000000fffffff290 */ /* 0x000fe4000fffe0ff */
[----:B------:R1:W-:Y:S01]  /*5fc0*/  @!UP0 UTMALDG.5D.IM2COL [UR8], [UR4], UR6 ;  /* 0x00000008040083b4 */ /* 0x0003e20008060006 */
[----:B------:R1:W-:Y:S01]  /*5fd0*/  @!P2 SYNCS.ARRIVE.TRANS64.RED.A0TR RZ, [UR22+0x220], R0 ;  /* 0x00022000ffffa9a7 */ /* 0x0003e20008300416 */
[----:B------:R-:W-:Y:S01]  /*5fe0*/  SYNCS.ARRIVE.TRANS64.RED.A1T0 RZ, [UR45], RZ ;  /* 0x000000ffffff79a7 */ /* 0x000fe2000810042d */
[----:B------:R-:W2:Y:S02]  /*5ff0*/  SYNCS.PHASECHK.TRANS64.TRYWAIT P1, [UR22+0x238], R9 ;  /* 0x00023809ff0075a7 */ /* 0x000ea40008021116 */
[----:B-12---:R-:W-:Y:S05]  /*6000*/  @!P1 BRA `(.L_x_105) ;  /* 0x0000004000a09947 */ /* 0x006fea0003800000 */
.L_x_225:
[----:B-1----:R-:W-:Y:S01]  /*6010*/  @!P2 IMAD.MOV.U32 R0, RZ, 0x20, RZ ;  /* 0x00000020ff00a824 */ /* 0x002fe200078e00ff */
[----:B------:R-:W-:Y:S01]  /*6020*/  @!P2 IADD3 R2, P0, PT, R12, 0x680, RZ ;  /* 0x000006800c02a810 */ /* 0x000fe20007f1e0ff */
[----:B------:R-:W-:Y:S01]  /*6030*/  VOTEU.ALL UP0, P2 ;  /* 0x0000000000ff7886 */ /* 0x000fe20001000000 */
[----:B------:R-:W-:Y:S01]  /*6040*/  R2UR UR21, R99 ;  /* 0x00000000631572ca */ /* 0x000fe200000e0000 */
[----:B------:R-:W-:Y:S01]  /*6050*/  @!P2 IMAD.MOV.U32 R0, RZ, 0x400, R0 ;  /* 0x00000400ff00a824 */ /* 0x000fe200078e0000 */
[----:B------:R-:W-:Y:S01]  /*6060*/  @!P2 R2UR UR5, R2 ;  /* 0x000000000205a2ca */ /* 0x000fe200000e0000 */
[----:B------:R-:W-:Y:S01]  /*6070*/  UPLOP3.LUT UP4, UPT, UPT, UPT, UPT, 0x80, 0x8 ;  /* 0x000000000008789c */ /* 0x000fe20003f8f070 */
[----:B------:R-:W-:Y:S01]  /*6080*/  R2UR UR20, R100 ;  /* 0x00000000641472ca */ /* 0x000fe200000e0000 */
[----:B------:R-:W-:Y:S01]  /*6090*/  @!UP0 UIADD3 UR8, UPT, UPT, UR22, 0x1400, URZ ;  /* 0x0000140016088890 */ /* 0x000fe2000fffe0ff */
[----:B------:R-:W-:Y:S01]  /*60a0*/  @!P2 R2UR UR4, R0 ;  /* 0x000000000004a2ca */ /* 0x000fe200000e0000 */
[----:B------:R-:W-:Y:S01]  /*60b0*/  @!P2 IMAD.X R0, RZ, RZ, R13, P0 ;  /* 0x000000ffff00a224 */ /* 0x000fe200000e060d */
[----:B------:R-:W-:Y:S01]  /*60c0*/  @!UP0 UIADD3 UR10, UPT, UPT, UR7, 0x40, URZ ;  /* 0x00000040070a8890 */ /* 0x000fe2000fffe0ff */
[----:B------:R-:W-:Y:S01]  /*60d0*/  LOP3.LUT R10, R10, 0x1, RZ, 0x3c, !PT ;  /* 0x000000010a0a7812 */ /* 0x000fe200078e3cff */
[----:B------:R-:W-:Y:S01]  /*60e0*/  @!UP0 UIADD3 UR9, UPT, UPT, UR22, 0x228, URZ ;  /* 0x0000022816098890 */ /* 0x000fe2000fffe0ff */
[----:B------:R-:W-:Y:S02]  /*60f0*/  LOP3.LUT R8, R8, 0x1, RZ, 0x3c, !PT ;  /* 0x0000000108087812 */ /* 0x000fe400078e3cff */
[----:B------:R-:W-:Y:S02]  /*6100*/  UIADD3 UR24, UPT, UPT, UR15, UR21, URZ ;  /* 0x000000150f187290 */ /* 0x000fe4000fffe0ff */
[----:B------:R-:W-:Y:S02]  /*6110*/  IMAD.U32 R4, RZ, RZ, UR5 ;  /* 0x00000005ff047e24 */ /* 0x000fe4000f8e00ff */
[----:B------:R-:W-:Y:S02]  /*6120*/  UIADD3 UR52, UPT, UPT, UR16, UR20, URZ ;  /* 0x0000001410347290 */ /* 0x000fe4000fffe0ff */
[----:B------:R-:W-:Y:S01]  /*6130*/  @!UP0 UPRMT UR6, UR4, 0x5410, URZ ;  /* 0x0000541004068896 */ /* 0x000fe200080000ff */
[----:B------:R-:W-:Y:S01]  /*6140*/  @!P2 R2UR UR4, R0 ;  /* 0x000000000004a2ca */ /* 0x000fe200000e0000 */
[----:B------:R-:W-:Y:S11]  /*6150*/  VOTEU.ALL UP0, P2 ;  /* 0x0000000000ff7886 */ /* 0x000ff60001000000 */
[----:B------:R-:W-:Y:S01]  /*6160*/  @!UPT UIADD3 URZ, UPT, UPT, URZ, URZ, URZ ;  /* 0x000000fffffff290 */ /* 0x000fe2000fffe0ff */
[----:B------:R-:W-:Y:S01]  /*6170*/  IMAD.U32 R5, RZ, RZ, UR4 ;  /* 0x00000004ff057e24 */ /* 0x000fe2000f8e00ff */
[----:B------:R-:W-:Y:S04]  /*6180*/  @!P2 R2UR UR4, R4 ;  /* 0x000000000404a2ca */ /* 0x000fe800000e0000 */
[----:B------:R-:W-:Y:S11]  /*6190*/  @!P2 R2UR UR5, R5 ;  /* 0x000000000505a2ca */ /* 0x000ff600000e0000 */
[----:B------:R-:W-:Y:S02]  /*61a0*/  @!UPT UIADD3 URZ, UPT, UPT, URZ, URZ, URZ ;  /* 0x000000fffffff290 */ /* 0x000fe4000fffe0ff */
[----:B------:R1:W-:Y:S01]  /*61b0*/  @!UP0 UTMALDG.5D.IM2COL [UR8], [UR4], UR6 ;  /* 0x00000008040083b4 */ /* 0x0003e20008060006 */
[----:B------:R1:W-:Y:S01]  /*61c0*/  @!P2 SYNCS.ARRIVE.TRANS64.RED.A0TR RZ, [UR22+0x228], R3 ;  /* 0x00022803ffffa9a7 */ /* 0x0003e20008300416 */
[----:B------:R-:W-:Y:S01]  /*61d0*/  SYNCS.ARRIVE.TRANS64.RED.A1T0 RZ, [UR44], RZ ;  /* 0x000000ffffff79a7 */ /* 0x000fe2000810042c */
[----:B------:R-:W-:Y:S05]  /*61e0*/  BRA.U UP2, `(.L_x_106) ;  /* 0xfffffff102d47547 */ /* 0x000fea000b83ffff */
[----:B-1----:R-:W-:-:S04]  /*61f0*/  SHF.L.U32 R3, R10, 0x1f, RZ ;  /* 0x0000001f0a037819 */ /* 0x002fc800000006ff */
[----:B------:R-:W1:Y:S02]  /*6200*/  SYNCS.PHASECHK.TRANS64.TRYWAIT P0, [UR22+0x230], R3 ;  /* 0x00023003ff0075a7 */ /* 0x000e640008001116 */
[----:B-1----:R-:W-:Y:S05]  /*6210*/  @!P0 BRA `(.L_x_107) ;  /* 0x0000004000348947 */ /* 0x002fea0003800000 */
.L_x_227:
[----:B-1----:R-:W-:-:S07]  /*6220*/  MOV R0, UR22 ;  /* 0x0000001600007c02 */ /* 0x002fce0008000f00 */
.L_x_108:
[----:B-1----:R-:W-:-:S04]  /*6230*/  SHF.L.U32 R3, R10, 0x1f, RZ ;  /* 0x0000001f0a037819 */ /* 0x002fc800000006ff */
[----:B------:R1:W2:Y:S03]  /*6240*/  SYNCS.PHASECHK.TRANS64.TRYWAIT P0, [R0+URZ+0x238], R3 ;  /* 0x00023803000075a7 */ /* 0x0002a600080011ff */
[----:B--2---:R-:W-:Y:S05]  /*6250*/  @!P0 NANOSLEEP.SYNCS 0x989680 ;  /* 0x009896800000895d */ /* 0x004fea0003900000 */
[----:B------:R-:W2:Y:S02]  /*6260*/  @!P0 SYNCS.PHASECHK.TRANS64 P0, [R0+URZ+0x238], R3 ;  /* 0x00023803000085a7 */ /* 0x000ea400080010ff */
[----:B--23--:R-:W-:Y:S05]  /*6270*/  @P0 EXIT ;  /* 0x000000000000094d */ /* 0x00cfea0003800000 */
[----:B------:R-:W-:Y:S05]  /*6280*/  BRA `(.L_x_108) ;  /* 0xfffffffc00e87947 */ /* 0x000fea000383ffff */
.L_x_97:
[----:B------:R-:W-:-:S06]  /*6290*/  UISETP.GE.AND UP0, UPT, UR18, 0x4, UPT ;  /* 0x000000041200788c */ /* 0x000fcc000bf06270 */
[----:B------:R-:W-:-:S13]  /*62a0*/  PLOP3.LUT P0, PT, PT, PT, UP0, 0x80, 0x8 ;  /* 0x000000000008781c */ /* 0x000fda0003f0f008 */
[----:B-1----:R-:W-:Y:S05]  /*62b0*/  @!P0 EXIT ;  /* 0x000000000000894d */ /* 0x002fea0003800000 */
[----:B------:R-:W1:Y:S08]  /*62c0*/  S2UR UR4, SR_CgaCtaId ;  /* 0x00000000000479c3 */ /* 0x000e700000008800 */
[----:B------:R-:W-:Y:S01]  /*62d0*/  BAR.SYNC.DEFER_BLOCKING 0x6, 0xa0 ;  /* 0x0182800000007b1d */ /* 0x000fe20000010000 */
[C---:B------:R-:W-:Y:S01]  /*62e0*/  IMAD.SHL.U32 R6, R90.reuse, 0x40, RZ ;  /* 0x000000405a067824 */ /* 0x040fe200078e00ff */
[C---:B------:R-:W-:Y:S01]  /*62f0*/  SHF.L.U32 R37, R90.reuse, 0x10, RZ ;  /* 0x000000105a257819 */ /* 0x040fe200000006ff */
[C---:B------:R-:W-:Y:S01]  /*6300*/  IMAD.SHL.U32 R3, R90.reuse, 0x2, RZ ;  /* 0x000000025a037824 */ /* 0x040fe200078e00ff */
[C---:B------:R-:W-:Y:S01]  /*6310*/  LOP3.LUT R91, R90.reuse, 0x60, RZ, 0xc0, !PT ;  /* 0x000000605a5b7812 */ /* 0x040fe200078ec0ff */
[----:B------:R-:W-:Y:S01]  /*6320*/  IMAD.SHL.U32 R89, R90, 0x20, RZ ;  /* 0x000000205a597824 */ /* 0x000fe200078e00ff */
[----:B------:R-:W-:Y:S01]  /*6330*/  UMOV UR49, 0x400 ;  /* 0x0000040000317882 */ /* 0x000fe20000000000 */
[----:B------:R-:W-:Y:S01]  /*6340*/  LOP3.LUT R4, R6, 0x180, RZ, 0xc0, !PT ;  /* 0x0000018006047812 */ /* 0x000fe200078ec0ff */
[----:B------:R-:W2:Y:S01]  /*6350*/  LDC.64 R84, c[0x0][0x9b0] ;  /* 0x00026c00ff547b82 */ /* 0x000ea20000000a00 */
[----:B------:R-:W-:Y:S01]  /*6360*/  IMAD.MOV.U32 R36, RZ, RZ, RZ ;  /* 0x000000ffff247224 */ /* 0x000fe200078e00ff */
[----:B------:R-:W-:Y:S01]  /*6370*/  LOP3.LUT R89, R89, 0xc00, RZ, 0xc0, !PT ;  /* 0x00000c0059597812 */ /* 0x000fe200078ec0ff */
[----:B------:R-:W-:Y:S01]  /*6380*/  IMAD.MOV.U32 R88, RZ, RZ, RZ ;  /* 0x000000ffff587224 */ /* 0x000fe200078e00ff */
[----:B------:R-:W-:Y:S01]  /*6390*/  LOP3.LUT R3, R4, 0x20, R3, 0xf8, !PT ;  /* 0x0000002004037812 */ /* 0x000fe200078ef803 */
[----:B------:R-:W-:Y:S01]  /*63a0*/  IMAD.SHL.U32 R4, R90, 0x8, RZ ;  /* 0x000000085a047824 */ /* 0x000fe200078e00ff */
[----:B------:R-:W-:-:S02]  /*63b0*/  LOP3.LUT R89, R89, 0x40, R6, 0xf8, !PT ;  /* 0x0000004059597812 */ /* 0x000fc400078ef806 */
[----:B------:R-:W-:Y:S01]  /*63c0*/  CS2R R86, SRZ ;  /* 0x0000000000567805 */ /* 0x000fe2000001ff00 */
[----:B------:R-:W3:Y:S01]  /*63d0*/  LDC.64 R74, c[0x0][0x9a8] ;  /* 0x00026a00ff4a7b82 */ /* 0x000ee20000000a00 */
[----:B------:R-:W-:Y:S01]  /*63e0*/  LOP3.LUT R90, R90, 0x2, RZ, 0xc0, !PT ;  /* 0x000000025a5a7812 */ /* 0x000fe200078ec0ff */
[----:B------:R-:W-:Y:S01]  /*63f0*/  IMAD.MOV.U32 R73, RZ, RZ, RZ ;  /* 0x000000ffff497224 */ /* 0x000fe200078e00ff */
[----:B------:R-:W-:Y:S01]  /*6400*/  LOP3.LUT R4, R3, 0x30, R4, 0x78, !PT ;  /* 0x0000003003047812 */ /* 0x000fe200078e7804 */
[----:B------:R-:W4:Y:S01]  /*6410*/  LDCU UR60, c[0x0][0x370] ;  /* 0x00006e00ff3c77ac */ /* 0x000f220008000800 */
[----:B------:R-:W-:Y:S01]  /*6420*/  LOP3.LUT R89, R89, 0x200, R6, 0xf8, !PT ;  /* 0x0000020059597812 */ /* 0x000fe200078ef806 */
[----:B------:R-:W-:Y:S01]  /*6430*/  IMAD.MOV R102, RZ, RZ, -R90 ;  /* 0x000000ffff667224 */ /* 0x000fe200078e0a5a */
[----:B------:R-:W-:Y:S01]  /*6440*/  LOP3.LUT R37, R37, 0x600000, RZ, 0xc0, !PT ;  /* 0x0060000025257812 */ /* 0x000fe200078ec0ff */
[----:B-1----:R-:W-:Y:S01]  /*6450*/  ULEA UR49, UR4, UR49, 0x18 ;  /* 0x0000003104317291 */ /* 0x002fe2000f8ec0ff */
[----:B------:R-:W-:Y:S01]  /*6460*/  LOP3.LUT R89, R89, R4, RZ, 0xfc, !PT ;  /* 0x0000000459597212 */ /* 0x000fe200078efcff */
[----:B------:R-:W1:Y:S01]  /*6470*/  LDCU.128 UR4, c[0x0][0xb80] ;  /* 0x00017000ff0477ac */ /* 0x000e620008000c00 */
[----:B------:R-:W2:Y:S06]  /*6480*/  LDCU UR48, c[0x0][0xc0c] ;  /* 0x00018180ff3077ac */ /* 0x000eac0008000800 */
[----:B------:R-:W4:Y:S01]  /*6490*/  LDS R2, [UR49+0x2a0] ;  /* 0x0002a031ff027984 */ /* 0x000f220008000800 */
[----:B------:R-:W2:Y:S01]  /*64a0*/  LDCU UR38, c[0x0][0xc30] ;  /* 0x00018600ff2677ac */ /* 0x000ea20008000800 */
[----:B------:R-:W2:Y:S01]  /*64b0*/  LDCU.64 UR54, c[0x0][0x988] ;  /* 0x00013100ff3677ac */ /* 0x000ea20008000a00 */
[----:B------:R-:W2:Y:S01]  /*64c0*/  LDCU.64 UR46, c[0x0][0xc28] ;  /* 0x00018500ff2e77ac */ /* 0x000ea20008000a00 */
[----:B-1----:R-:W-:Y:S01]  /*64d0*/  IMAD.U32 R98, RZ, RZ, UR4 ;  /* 0x00000004ff627e24 */ /* 0x002fe2000f8e00ff */
[----:B------:R-:W-:Y:S01]  /*64e0*/  MOV R95, UR7 ;  /* 0x00000007005f7c02 */ /* 0x000fe20008000f00 */
[----:B------:R-:W-:Y:S01]  /*64f0*/  IMAD.U32 R97, RZ, RZ, UR5 ;  /* 0x00000005ff617e24 */ /* 0x000fe2000f8e00ff */
[----:B------:R-:W-:Y:S01]  /*6500*/  UIADD3 UR4, UPT, UPT, UR49, 0x2400, URZ ;  /* 0x0000240031047890 */ /* 0x000fe2000fffe0ff */
[----:B------:R-:W-:Y:S01]  /*6510*/  IMAD.U32 R96, RZ, RZ, UR6 ;  /* 0x00000006ff607e24 */ /* 0x000fe2000f8e00ff */
[----:B------:R-:W-:Y:S01]  /*6520*/  UIADD3 UR5, UPT, UPT, UR49, 0x400, URZ ;  /* 0x0000040031057890 */ /* 0x000fe2000fffe0ff */
[----:B------:R-:W1:Y:S03]  /*6530*/  LDCU.64 UR62, c[0x0][0x990] ;  /* 0x00013200ff3e77ac */ /* 0x000e660008000a00 */
[----:B------:R-:W-:-:S02]  /*6540*/  IMAD.U32 R103, RZ, RZ, UR4 ;  /* 0x00000004ff677e24 */ /* 0x000fc4000f8e00ff */
[----:B------:R-:W-:Y:S01]  /*6550*/  MOV R94, UR5 ;  /* 0x00000005005e7c02 */ /* 0x000fe20008000f00 */
[----:B------:R-:W1:Y:S01]  /*6560*/  LDCU.128 UR56, c[0x0][0xc10] ;  /* 0x00018200ff3877ac */ /* 0x000e620008000c00 */
[----:B------:R-:W1:Y:S01]  /*6570*/  LDCU UR53, c[0x0][0x374] ;  /* 0x00006e80ff3577ac */ /* 0x000e620008000800 */
[C---:B----4-:R-:W-:Y:S01]  /*6580*/  VIADD R3, R2.reuse, 0x80 ;  /* 0x0000008002037836 */ /* 0x050fe20000000000 */
[----:B------:R-:W-:-:S04]  /*6590*/  LOP3.LUT R2, R2, 0xffff, RZ, 0xc0, !PT ;  /* 0x0000ffff02027812 */ /* 0x000fc800078ec0ff */
[----:B------:R-:W-:-:S05]  /*65a0*/  LOP3.LUT R3, R3, 0xffff, RZ, 0xc0, !PT ;  /* 0x0000ffff03037812 */ /* 0x000fca00078ec0ff */
[----:B-123--:R4:W-:Y:S02]  /*65b0*/  STL.64 [R1], R2 ;  /* 0x0000000201007387 */ /* 0x00e9e40000100a00 */
.L_x_135:
[----:B----4-:R-:W-:Y:S04]  /*65c0*/  SHF.L.U32 R3, R87, 0x1f, RZ ;  /* 0x0000001f57037819 */ /* 0x010fe800000006ff */
[----:B-1----:R-:W1:Y:S02]  /*65d0*/  SYNCS.PHASECHK.TRANS64.TRYWAIT P0, [UR49+0x250], R3 ;  /* 0x00025003ff0075a7 */ /* 0x002e640008001131 */
[----:B-1----:R-:W-:Y:S05]  /*65e0*/  @!P0 BRA `(.L_x_109) ;  /* 0x0000003c00588947 */ /* 0x002fea0003800000 */
.L_x_229:
[----:B------:R-:W2:Y:S01]  /*65f0*/  LDS.128 R4, [UR49+0x290] ;  /* 0x00029031ff047984 */ /* 0x000ea20008000c00 */
[----:B------:R-:W-:Y:S01]  /*6600*/  UIADD3 UR4, UPT, UPT, UR49, 0x258, URZ ;  /* 0x0000025831047890 */ /* 0x000fe2000fffe0ff */
[----:B------:R-:W-:Y:S01]  /*6610*/  IMAD R2, R36, 0x4, R1 ;  /* 0x0000000424027824 */ /* 0x000fe200078e0201 */
[----:B------:R-:W-:Y:S01]  /*6620*/  UISETP.GE.AND UP0, UPT, UR39, 0x1, UPT ;  /* 0x000000012700788c */ /* 0x000fe2000bf06270 */
[----:B------:R-:W-:Y:S01]  /*6630*/  @!PT LDS RZ, [RZ] ;  /* 0x00000000fffff984 */ /* 0x000fe20000000800 */
[----:B------:R-:W-:Y:S01]  /*6640*/  @!PT LDS RZ, [RZ] ;  /* 0x00000000fffff984 */ /* 0x000fe20000000800 */
[----:B------:R-:W-:Y:S01]  /*6650*/  @!PT LDS RZ, [RZ] ;  /* 0x00000000fffff984 */ /* 0x000fe20000000800 */
[----:B------:R-:W-:Y:S01]  /*6660*/  @!PT LDS RZ, [RZ] ;  /* 0x00000000fffff984 */ /* 0x000fe20000000800 */
[----:B------:R3:W-:Y:S06]  /*6670*/  MEMBAR.ALL.CTA ;  /* 0x0000000000007992 */ /* 0x0007ec0000008000 */
[----:B---3--:R-:W3:Y:S01]  /*6680*/  FENCE.VIEW.ASYNC.S ;  /* 0x00000000000073c6 */ /* 0x008ee20000000000 */
[----:B------:R-:W-:Y:S09]  /*6690*/  UPRMT UR4, URZ, 0x654, UR4 ;  /* 0x00000654ff047896 */ /* 0x000ff20008000004 */
[----:B---3--:R-:W-:Y:S01]  /*66a0*/  SYNCS.ARRIVE.TRANS64.RED.A1T0 RZ, [UR4], RZ ;  /* 0x000000ffffff79a7 */ /* 0x008fe20008100404 */
[----:B------:R-:W5:Y:S01]  /*66b0*/  LDL R2, [R2] ;  /* 0x0000000002027983 */ /* 0x000f620000100800 */
[----:B--2---:R-:W-:Y:S11]  /*66c0*/  LOP3.LUT P0, RZ, R6, 0x1, RZ, 0xc0, !PT ;  /* 0x0000000106ff7812 */ /* 0x004ff6000780c0ff */
[----:B------:R-:W-:Y:S02]  /*66d0*/  @!UPT UIADD3 URZ, UPT, UPT, URZ, URZ, URZ ;  /* 0x000000fffffff290 */ /* 0x000fe4000fffe0ff */
[----:B------:R-:W-:Y:S01]  /*66e0*/  VOTEU.ANY UP1, P0 ;  /* 0x0000000000ff7886 */ /* 0x000fe20000020100 */
[----:B------:R-:W-:Y:S01]  /*66f0*/  PLOP3.LUT P0, PT, PT, PT, UP1, 0x80, 0x8 ;  /* 0x000000000008781c */ /* 0x000fe20003f0f018 */
[----:B------:R-:W-:Y:S11]  /*6700*/  UP2UR UR51, UPR, URZ, 0x2 ;  /* 0x00000002ff337883 */ /* 0x000ff60008000000 */
[----:B------:R-:W-:Y:S01]  /*6710*/  @!UPT UIADD3 URZ, UPT, UPT, URZ, URZ, URZ ;  /* 0x000000fffffff290 */ /* 0x000fe2000fffe0ff */
[----:B-1----:R-:W-:Y:S02]  /*6720*/  @P0 MOV R3, R4 ;  /* 0x0000000400030202 */ /* 0x002fe40000000f00 */
[----:B------:R-:W-:Y:S02]  /*6730*/  @P0 LOP3.LUT R0, R5, 0xffff, RZ, 0xc0, !PT ;  /* 0x0000ffff05000812 */ /* 0x000fe400078ec0ff */
[----:B------:R-:W-:Y:S02]  /*6740*/  @P0 R2UR UR5, R3 ;  /* 0x00000000030502ca */ /* 0x000fe400000e0000 */
[----:B------:R-:W-:Y:S11]  /*6750*/  @P0 R2UR UR4, R0 ;  /* 0x00000000000402ca */ /* 0x000ff600000e0000 */
[----:B------:R-:W-:Y:S02]  /*6760*/  @UP1 UMOV UR37, UR5 ;  /* 0x0000000500251c82 */ /* 0x000fe40008000000 */
[----:B------:R-:W-:Y:S01]  /*6770*/  @UP1 UMOV UR36, UR4 ;  /* 0x0000000400241c82 */ /* 0x000fe20008000000 */
[----:B------:R-:W-:Y:S05]  /*6780*/  BRA.U !UP0, `(.L_x_110) ;  /* 0x0000000108cc7547 */ /* 0x000fea000b800000 */
[----:B------:R-:W1:Y:S01]  /*6790*/  LDCU UR9, c[0x0][0xc20] ;  /* 0x00018400ff0977ac */ /* 0x000e620008000800 */
[----:B------:R-:W-:Y:S02]  /*67a0*/  UIMAD.WIDE.U32 UR4, UR53, UR59, URZ ;  /* 0x0000003b350472a5 */ /* 0x000fe4000f8e00ff */
[----:B------:R-:W-:Y:S02]  /*67b0*/  UIMAD.WIDE.U32 UR6, UR60, UR56, URZ ;  /* 0x000000383c0672a5 */ /* 0x000fe4000f8e00ff */
[----:B------:R-:W-:Y:S02]  /*67c0*/  UIMAD.WIDE.U32 UR10, UR36, UR59, URZ ;  /* 0x0000003b240a72a5 */ /* 0x000fe4000f8e00ff */
[----:B------:R-:W-:Y:S02]  /*67d0*/  UISETP.NE.AND UP0, UPT, UR58, 0x1, UPT ;  /* 0x000000013a00788c */ /* 0x000fe4000bf05270 */
[----:B------:R-:W-:Y:S02]  /*67e0*/  UISETP.NE.AND UP1, UPT, UR48, 0x1, UPT ;  /* 0x000000013000788c */ /* 0x000fe4000bf25270 */
[----:B------:R-:W-:Y:S02]  /*67f0*/  UISETP.NE.AND UP2, UPT, UR39, 0x1, UPT ;  /* 0x000000012700788c */ /* 0x000fe4000bf45270 */
[----:B------:R-:W-:Y:S01]  /*6800*/  UIMAD.WIDE.U32 UR12, UR37, UR56, URZ ;  /* 0x00000038250c72a5 */ /* 0x000fe2000f8e00ff */
[----:B------:R-:W-:Y:S01]  /*6810*/  UMOV UR4, UR5 ;  /* 0x0000000500047c82 */ /* 0x000fe20008000000 */
[----:B------:R-:W-:Y:S01]  /*6820*/  UMOV UR6, UR11 ;  /* 0x0000000b00067c82 */ /* 0x000fe20008000000 */
[----:B-1----:R-:W-:Y:S03]  /*6830*/  USHF.R.U32.HI UR8, URZ, UR9, UR4 ;  /* 0x00000009ff087299 */ /* 0x002fe60008011604 */
[----:B------:R-:W-:Y:S02]  /*6840*/  UMOV UR4, UR7 ;  /* 0x0000000700047c82 */ /* 0x000fe40008000000 */
[----:B------:R-:W-:Y:S02]  /*6850*/  USHF.R.U32.HI UR5, URZ, UR57, UR4 ;  /* 0x00000039ff057299 */ /* 0x000fe40008011604 */
[----:B------:R-:W-:Y:S02]  /*6860*/  USEL UR4, UR53, UR8, !UP0 ;  /* 0x0000000835047287 */ /* 0x000fe4000c000000 */
[----:B------:R-:W-:Y:S02]  /*6870*/  USHF.R.U32.HI UR8, URZ, UR9, UR6 ;  /* 0x00000009ff087299 */ /* 0x000fe40008011606 */
[----:B------:R-:W-:Y:S02]  /*6880*/  UIMAD.WIDE.U32 UR6, UR4, UR46, URZ ;  /* 0x0000002e040672a5 */ /* 0x000fe4000f8e00ff */
[----:B------:R-:W-:Y:S02]  /*6890*/  USEL UR9, UR60, UR5, !UP1 ;  /* 0x000000053c097287 */ /* 0x000fe4000c800000 */
[----:B------:R-:W-:Y:S02]  /*68a0*/  USEL UR8, UR36, UR8, !UP0 ;  /* 0x0000000824087287 */ /* 0x000fe4000c000000 */
[----:B------:R-:W-:Y:S01]  /*68b0*/  UIMAD.WIDE.U32 UR10, UR9, UR46, URZ ;  /* 0x0000002e090a72a5 */ /* 0x000fe2000f8e00ff */
[----:B------:R-:W-:Y:S01]  /*68c0*/  UMOV UR6, UR7 ;  /* 0x0000000700067c82 */ /* 0x000fe20008000000 */
[----:B------:R-:W-:Y:S01]  /*68d0*/  UMOV UR5, UR13 ;  /* 0x0000000d00057c82 */ /* 0x000fe20008000000 */
[----:B------:R-:W-:Y:S02]  /*68e0*/  @UP2 USHF.R.U32.HI UR4, URZ, UR47, UR6 ;  /* 0x0000002fff042299 */ /* 0x000fe40008011606 */
[----:B------:R-:W-:Y:S02]  /*68f0*/  USHF.R.U32.HI UR5, URZ, UR57, UR5 ;  /* 0x00000039ff057299 */ /* 0x000fe40008011605 */
[----:B------:R-:W-:Y:S02]  /*6900*/  UIMAD UR4, UR39, UR4, URZ ;  /* 0x00000004270472a4 */ /* 0x000fe4000f8e02ff */
[----:B------:R-:W-:Y:S02]  /*6910*/  USEL UR5, UR37, UR5, !UP1 ;  /* 0x0000000525057287 */ /* 0x000fe4000c800000 */
[----:B------:R-:W-:Y:S01]  /*6920*/  UISETP.GE.AND UP0, UPT, UR8, UR4, UPT ;  /* 0x000000040800728c */ /* 0x000fe2000bf06270 */
[----:B------:R-:W-:Y:S01]  /*6930*/  UMOV UR6, UR11 ;  /* 0x0000000b00067c82 */ /* 0x000fe20008000000 */
[----:B------:R-:W-:Y:S02]  /*6940*/  UIMAD.WIDE.U32 UR10, UR8, UR46, URZ ;  /* 0x0000002e080a72a5 */ /* 0x000fe4000f8e00ff */
[----:B------:R-:W-:Y:S04]  /*6950*/  @UP2 USHF.R.U32.HI UR9, URZ, UR47, UR6 ;  /* 0x0000002fff092299 */ /* 0x000fe80008011606 */
[----:B------:R-:W-:Y:S01]  /*6960*/  UIMAD UR6, UR39, UR9, URZ ;  /* 0x00000009270672a4 */ /* 0x000fe2000f8e02ff */
[----:B------:R-:W-:Y:S03]  /*6970*/  UMOV UR4, UR11 ;  /* 0x0000000b00047c82 */ /* 0x000fe60008000000 */
[----:B------:R-:W-:Y:S02]  /*6980*/  UISETP.GE.OR UP0, UPT, UR5, UR6, UP0 ;  /* 0x000000060500728c */ /* 0x000fe40008706670 */
[----:B------:R-:W-:Y:S02]  /*6990*/  USHF.R.U32.HI UR4, URZ, UR47, UR4 ;  /* 0x0000002fff047299 */ /* 0x000fe40008011604 */
[----:B------:R-:W-:Y:S02]  /*69a0*/  UIMAD.WIDE.U32 UR6, UR5, UR46, URZ ;  /* 0x0000002e050672a5 */ /* 0x000fe4000f8e00ff */
[----:B------:R-:W-:Y:S02]  /*69b0*/  USEL UR11, UR8, UR4, !UP2 ;  /* 0x00000004080b7287 */ /* 0x000fe4000d000000 */
[----:B------:R-:W-:Y:S02]  /*69c0*/  UIADD3 UR6, UPT, UPT, -UR5, URZ, URZ ;  /* 0x000000ff05067290 */ /* 0x000fe4000fffe1ff */
[----:B------:R-:W-:Y:S02]  /*69d0*/  UIADD3 UR10, UPT, UPT, -UR11, URZ, URZ ;  /* 0x000000ff0b0a7290 */ /* 0x000fe4000fffe1ff */
[----:B------:R-:W-:Y:S02]  /*69e0*/  UIMAD UR6, UR48, UR6, UR37 ;  /* 0x00000006300672a4 */ /* 0x000fe4000f8e0225 */
[----:B------:R-:W-:Y:S01]  /*69f0*/  UIMAD UR10, UR39, UR10, UR8 ;  /* 0x0000000a270a72a4 */ /* 0x000fe2000f8e0208 */
[----:B------:R-:W-:Y:S01]  /*6a00*/  @!UP0 UMOV UR4, UR7 ;  /* 0x0000000700048c82 */ /* 0x000fe20008000000 */
[----:B------:R-:W-:Y:S02]  /*6a10*/  UIADD3 UR7, UPT, UPT, -UR8, URZ, URZ ;  /* 0x000000ff08077290 */ /* 0x000fe4000fffe1ff */
[----:B------:R-:W-:Y:S04]  /*6a20*/  @!UP0 USHF.R.U32.HI UR4, URZ, UR47, UR4 ;  /* 0x0000002fff048299 */ /* 0x000fe80008011604 */
[----:B------:R-:W-:Y:S04]  /*6a30*/  @!UP0 USEL UR4, UR5, UR4, !UP2 ;  /* 0x0000000405048287 */ /* 0x000fe8000d000000 */
[----:B------:R-:W-:Y:S02]  /*6a40*/  @!UP0 UIMAD UR9, UR9, UR10, UR4 ;  /* 0x0000000a090982a4 */ /* 0x000fe4000f8e0204 */
[----:B------:R-:W-:Y:S02]  /*6a50*/  @!UP0 UIADD3 UR10, UPT, UPT, UR11, -UR4, URZ ;  /* 0x800000040b0a8290 */ /* 0x000fe4000fffe0ff */
[----:B------:R-:W-:Y:S02]  /*6a60*/  UIMAD UR4, UR58, UR7, UR36 ;  /* 0x000000073a0472a4 */ /* 0x000fe4000f8e0224 */
[----:B------:R-:W-:Y:S03]  /*6a70*/  @!UP0 UIMAD UR8, UR10, UR39, UR5 ;  /* 0x000000270a0882a4 */ /* 0x000fe6000f8e0205 */
[----:B------:R-:W-:Y:S02]  /*6a80*/  @!UP0 UMOV UR5, UR9 ;  /* 0x0000000900058c82 */ /* 0x000fe40008000000 */
[----:B------:R-:W-:Y:S02]  /*6a90*/  UIMAD UR37, UR5, UR48, UR6 ;  /* 0x00000030052572a4 */ /* 0x000fe4000f8e0206 */
[----:B------:R-:W-:Y:S11]  /*6aa0*/  UIMAD UR36, UR8, UR58, UR4 ;  /* 0x0000003a082472a4 */ /* 0x000ff6000f8e0204 */
[----:B------:R-:W-:Y:S01]  /*6ab0*/  @!UPT UIADD3 URZ, UPT, UPT, URZ, URZ, URZ ;  /* 0x000000fffffff290 */ /* 0x000fe2000fffe0ff */
.L_x_110:
[----:B------:R-:W-:Y:S01]  /*6ac0*/  UISETP.NE.AND UP0, UPT, UR38, 0x1, UPT ;  /* 0x000000012600788c */ /* 0x000fe2000bf05270 */
[----:B------:R-:W-:Y:S01]  /*6ad0*/  @P0 SHF.R.U32.HI R4, RZ, 0x10, R5 ;  /* 0x00000010ff040819 */ /* 0x000fe20000011605 */
[----:B------:R-:W-:Y:S02]  /*6ae0*/  UIADD3 UR11, UPT, UPT, UR49, 0x400, URZ ;  /* 0x00000400310b7890 */ /* 0x000fe4000fffe0ff */
[----:B------:R-:W-:Y:S01]  /*6af0*/  USHF.L.U32 UR41, UR24, 0x7, URZ ;  /* 0x0000000718297899 */ /* 0x000fe200080006ff */
[----:B------:R-:W-:Y:S06]  /*6b00*/  @P0 R2UR UR61, R4 ;  /* 0x00000000043d02ca */ /* 0x000fec00000e0000 */
[----:B------:R-:W1:Y:S01]  /*6b10*/  @!UP0 LDCU.128 UR12, c[0x0][0xc10] ;  /* 0x00018200ff0c87ac */ /* 0x000e620008000c00 */
[----:B------:R-:W2:Y:S01]  /*6b20*/  @!UP0 LDCU UR5, c[0x0][0xc0c] ;  /* 0x00018180ff0587ac */ /* 0x000ea20008000800 */
[----:B------:R-:W3:Y:S01]  /*6b30*/  @!UP0 LDCU UR10, c[0x0][0xc20] ;  /* 0x00018400ff0a87ac */ /* 0x000ee20008000800 */
[----:B-1----:R-:W-:Y:S02]  /*6b40*/  UIMAD.WIDE.U32 UR8, UR37, UR12, URZ ;  /* 0x0000000c250872a5 */ /* 0x002fe4000f8e00ff */
[----:B------:R-:W-:Y:S02]  /*6b50*/  UIMAD.WIDE.U32 UR6, UR36, UR15, URZ ;  /* 0x0000000f240672a5 */ /* 0x000fe4000f8e00ff */
[----:B------:R-:W-:Y:S03]  /*6b60*/  @!UP0 UISETP.NE.AND UP1, UPT, UR14, 0x1, UPT ;  /* 0x000000010e00888c */ /* 0x000fe6000bf25270 */
[----:B------:R-:W-:Y:S01]  /*6b70*/  @!UP0 UMOV UR4, UR9 ;  /* 0x0000000900048c82 */ /* 0x000fe20008000000 */
[----:B--2---:R-:W-:Y:S02]  /*6b80*/  @!UP0 UISETP.NE.AND UP2, UPT, UR5, 0x1, UPT ;  /* 0x000000010500888c */ /* 0x004fe4000bf45270 */
[----:B------:R-:W-:Y:S01]  /*6b90*/  @!UP0 USHF.R.U32.HI UR4, URZ, UR13, UR4 ;  /* 0x0000000dff048299 */ /* 0x000fe20008011604 */
[----:B------:R-:W-:Y:S02]  /*6ba0*/  @!UP0 UMOV UR6, UR7 ;  /* 0x0000000700068c82 */ /* 0x000fe40008000000 */
[----:B---3--:R-:W-:Y:S02]  /*6bb0*/  @!UP0 USHF.R.U32.HI UR6, URZ, UR10, UR6 ;  /* 0x0000000aff068299 */ /* 0x008fe40008011606 */
[----:B------:R-:W-:Y:S02]  /*6bc0*/  @!UP0 USEL UR7, UR37, UR4, !UP2 ;  /* 0x0000000425078287 */ /* 0x000fe4000d000000 */
[----:B------:R-:W-:Y:S04]  /*6bd0*/  @!UP0 USEL UR6, UR36, UR6, !UP1 ;  /* 0x0000000624068287 */ /* 0x000fe8000c800000 */
[----:B------:R-:W-:Y:S02]  /*6be0*/  @!UP0 UIADD3 UR4, UPT, UPT, -UR7, UR6, URZ ;  /* 0x0000000607048290 */ /* 0x000fe4000fffe1ff */
[----:B------:R-:W-:Y:S02]  /*6bf0*/  @!UP0 UIADD3 UR6, UPT, UPT, UR7, -UR6, URZ ;  /* 0x8000000607068290 */ /* 0x000fe4000fffe0ff */
[----:B------:R-:W-:Y:S02]  /*6c00*/  @!UP0 UIMAD UR37, UR4, UR5, UR37 ;  /* 0x00000005042582a4 */ /* 0x000fe4000f8e0225 */
[----:B------:R-:W-:Y:S02]  /*6c10*/  @!UP0 UIMAD UR36, UR6, UR14, UR36 ;  /* 0x0000000e062482a4 */ /* 0x000fe4000f8e0224 */
[----:B------:R-:W-:Y:S09]  /*6c20*/  ULOP3.LUT UP0, URZ, UR11, 0x1b0, URZ, 0xc0, !UPT ;  /* 0x000001b00bff7892 */ /* 0x000ff2000f80c0ff */
[----:B------:R-:W-:Y:S05]  /*6c30*/  BRA.U !UP0, `(.L_x_111) ;  /* 0x0000000108407547 */ /* 0x000fea000b800000 */
[----:B------:R-:W1:Y:S01]  /*6c40*/  LDCU.64 UR8, c[0x4][0x80] ;  /* 0x01001000ff0877ac */ /* 0x000e620008000a00 */
[----:B------:R-:W-:Y:S01]  /*6c50*/  MOV R15, 0x0 ;  /* 0x00000000000f7802 */ /* 0x000fe20000000f00 */
[----:B------:R-:W-:Y:S02]  /*6c60*/  HFMA2 R12, -RZ, RZ, 0, 5.9604644775390625e-08 ;  /* 0x00000001ff0c7431 */ /* 0x000fe400000001ff */
[----:B------:R-:W-:Y:S02]  /*6c70*/  IMAD.MOV.U32 R8, RZ, RZ, 0x70 ;  /* 0x00000070ff087424 */ /* 0x000fe400078e00ff */
[----:B------:R-:W-:Y:S01]  /*6c80*/  IMAD.MOV.U32 R13, RZ, RZ, RZ ;  /* 0x000000ffff0d7224 */ /* 0x000fe200078e00ff */
[----:B------:R-:W2:Y:S01]  /*6c90*/  LDCU.64 UR6, c[0x4][0x88] ;  /* 0x01001100ff0677ac */ /* 0x000ea20008000a00 */
[----:B------:R-:W3:Y:S01]  /*6ca0*/  LDC.64 R14, c[0x4][R15] ;  /* 0x010000000f0e7b82 */ /* 0x000ee20000000a00 */
[----:B------:R-:W4:Y:S01]  /*6cb0*/  LDCU.64 UR4, c[0x4][0x8] ;  /* 0x01000100ff0477ac */ /* 0x000f220008000a00 */
[----:B-1----:R-:W-:Y:S01]  /*6cc0*/  MOV R5, UR9 ;  /* 0x0000000900057c02 */ /* 0x002fe20008000f00 */
[----:B------:R-:W-:Y:S01]  /*6cd0*/  IMAD.U32 R4, RZ, RZ, UR8 ;  /* 0x00000008ff047e24 */ /* 0x000fe2000f8e00ff */
[----:B--2---:R-:W-:Y:S01]  /*6ce0*/  MOV R7, UR7 ;  /* 0x0000000700077c02 */ /* 0x004fe20008000f00 */
[----:B------:R-:W-:Y:S01]  /*6cf0*/  IMAD.U32 R6, RZ, RZ, UR6 ;  /* 0x00000006ff067e24 */ /* 0x000fe2000f8e00ff */
[----:B----4-:R-:W-:Y:S01]  /*6d00*/  MOV R11, UR5 ;  /* 0x00000005000b7c02 */ /* 0x010fe20008000f00 */
[----:B------:R-:W-:Y:S02]  /*6d10*/  IMAD.U32 R10, RZ, RZ, UR4 ;  /* 0x00000004ff0a7e24 */ /* 0x000fe4000f8e00ff */
[----:B------:R-:W-:Y:S07]  /*6d20*/  LEPC R20, `(.L_x_111) ;  /* 0x000000001014794e */ /* 0x000fee0000000000 */
[----:B---3-5:R-:W-:Y:S05]  /*6d30*/  CALL.ABS.NOINC R14 ;  /* 0x000000000e007343 */ /* 0x028fea0003c00000 */
.L_x_111:
[----:B------:R-:W-:Y:S01]  /*6d40*/  LOP3.LUT P0, RZ, R103, 0x1b0, RZ, 0xc0, !PT ;  /* 0x000001b067ff7812 */ /* 0x000fe2000780c0ff */
[----:B------:R-:W-:Y:S11]  /*6d50*/  BSSY.RECONVERGENT B6, `(.L_x_112) ;  /* 0x0000013000067945 */ /* 0x000ff60003800200 */
[----:B------:R-:W-:Y:S01]  /*6d60*/  @!UPT UIADD3 URZ, UPT, UPT, URZ, URZ, URZ ;  /* 0x000000fffffff290 */ /* 0x000fe2000fffe0ff */
[----:B------:R-:W-:Y:S05]  /*6d70*/  @!P0 BRA `(.L_x_113) ;  /* 0x0000000000408947 */ /* 0x000fea0003800000 */
        /* <DEDUP_REMOVED lines=16> */
.L_x_113:
[----:B------:R-:W-:Y:S05]  /*6e80*/  BSYNC.RECONVERGENT B6 ;  /* 0x0000000000067941 */ /* 0x000fea0003800200 */
.L_x_112:
[----:B------:R-:W-:Y:S01]  /*6e90*/  R2UR UR4, R101 ;  /* 0x00000000650472ca */ /* 0x000fe200000e0000 */
[----:B------:R-:W-:Y:S01]  /*6ea0*/  UISETP.NE.U32.AND UP0, UPT, UR62, URZ, UPT ;  /* 0x000000ff3e00728c */ /* 0x000fe2000bf05070 */
[----:B------:R-:W-:Y:S02]  /*6eb0*/  ISETP.NE.U32.AND P4, PT, R84, RZ, PT ;  /* 0x000000ff5400720c */ /* 0x000fe40003f85070 */
[----:B------:R-:W-:Y:S01]  /*6ec0*/  ISETP.NE.U32.AND P2, PT, RZ, UR54, PT ;  /* 0x00000036ff007c0c */ /* 0x000fe2000bf45070 */
[----:B------:R-:W-:Y:S01]  /*6ed0*/  UISETP.NE.AND.EX UP1, UPT, UR63, URZ, UPT, UP0 ;  /* 0x000000ff3f00728c */ /* 0x000fe2000bf25300 */
[----:B------:R-:W-:Y:S01]  /*6ee0*/  ISETP.NE.AND.EX P4, PT, R85, RZ, PT, P4 ;  /* 0x000000ff5500720c */ /* 0x000fe20003f85340 */
[----:B------:R-:W-:Y:S01]  /*6ef0*/  UPLOP3.LUT UP0, UPT, UPT, UPT, UPT, 0x40, 0x4 ;  /* 0x000000000004789c */ /* 0x000fe20003f0e870 */
[----:B------:R-:W-:Y:S05]  /*6f00*/  ISETP.NE.AND.EX P2, PT, RZ, UR55, PT, P2 ;  /* 0x00000037ff007c0c */ /* 0x000fea000bf45320 */
[----:B------:R-:W-:Y:S06]  /*6f10*/  UISETP.NE.AND UP2, UPT, UR4, URZ, UPT ;  /* 0x000000ff0400728c */ /* 0x000fec000bf45270 */
[----:B------:R-:W-:Y:S05]  /*6f20*/  PLOP3.LUT P1, PT, PT, PT, UP2, 0x80, 0x8 ;  /* 0x000000000008781c */ /* 0x000fea0003f2f028 */
[----:B------:R-:W-:Y:S06]  /*6f30*/  @UP2 UPLOP3.LUT UP0, UPT, UPT, UPT, UP1, 0x80, 0x8 ;  /* 0x000000000008289c */ /* 0x000fec0003f0f010 */
[----:B------:R-:W-:Y:S01]  /*6f40*/  PLOP3.LUT P0, PT, PT, PT, UP0, 0x80, 0x8 ;  /* 0x000000000008781c */ /* 0x000fe20003f0f008 */
[----:B------:R-:W-:Y:S01]  /*6f50*/  @!UPT UIADD3 URZ, UPT, UPT, URZ, URZ, URZ ;  /* 0x000000fffffff290 */ /* 0x000fe2000fffe0ff */
[----:B------:R-:W-:Y:S11]  /*6f60*/  BRA.U !UP1, `(.L_x_114) ;  /* 0x00000001093c7547 */ /* 0x000ff6000b800000 */
[----:B------:R-:W-:Y:S01]  /*6f70*/  UISETP.NE.U32.AND UP0, UPT, UR54, URZ, UPT ;  /* 0x000000ff3600728c */ /* 0x000fe2000bf05070 */
[----:B------:R-:W-:Y:S01]  /*6f80*/  HFMA2 R0, -RZ, RZ, 0, 5.9604644775390625e-08 ;  /* 0x00000001ff007431 */ /* 0x000fe200000001ff */
[----:B------:R-:W1:Y:S01]  /*6f90*/  LDCU.64 UR8, c[0x0][0x358] ;  /* 0x00006b00ff0877ac */ /* 0x000e620008000a00 */
[----:B------:R-:W-:Y:S01]  /*6fa0*/  IMAD.MOV.U32 R92, RZ, RZ, 0x1 ;  /* 0x00000001ff5c7424 */ /* 0x000fe200078e00ff */
[----:B------:R-:W-:Y:S06]  /*6fb0*/  UISETP.NE.AND.EX UP0, UPT, UR55, URZ, UPT, UP0 ;  /* 0x000000ff3700728c */ /* 0x000fec000bf05300 */
        /* <DEDUP_REMOVED lines=9> */
[----:B-12---:R-:W-:Y:S02]  /*7050*/  @!P3 IMAD.U32 R41, RZ, RZ, UR4 ;  /* 0x00000004ff29be24 */ /* 0x006fe4000f8e00ff */
.L_x_114:
[----:B------:R-:W-:Y:S05]  /*7060*/  @!P4 BRA `(.L_x_115) ;  /* 0x000000000024c947 */ /* 0x000fea0003800000 */
[----:B------:R-:W-:Y:S01]  /*7070*/  ISETP.NE.U32.AND P3, PT, R74, RZ, PT ;  /* 0x000000ff4a00720c */ /* 0x000fe20003f65070 */
[----:B------:R-:W1:Y:S03]  /*7080*/  LDCU.64 UR4, c[0x0][0x358] ;  /* 0x00006b00ff0477ac */ /* 0x000e660008000a00 */
[----:B------:R-:W-:Y:S11]  /*7090*/  ISETP.NE.AND.EX P3, PT, R75, RZ, PT, P3 ;  /* 0x000000ff4b00720c */ /* 0x000ff60003f65330 */
[----:B------:R-:W-:Y:S02]  /*70a0*/  @!UPT UIADD3 URZ, UPT, UPT, URZ, URZ, URZ ;  /* 0x000000fffffff290 */ /* 0x000fe4000fffe0ff */
[----:B------:R-:W2:Y:S01]  /*70b0*/  @P3 LDC.64 R4, c[0x0][0x9a8] ;  /* 0x00026a00ff043b82 */ /* 0x000ea20000000a00 */
[----:B------:R-:W-:Y:S04]  /*70c0*/  @P3 IMAD R0, R84, UR50, RZ ;  /* 0x0000003254003c24 */ /* 0x000fe8000f8e02ff */
[----:B--2---:R-:W-:Y:S05]  /*70d0*/  @P3 IMAD.WIDE R4, R0, 0x4, R4 ;  /* 0x0000000400043825 */ /* 0x004fea00078e0204 */
[----:B-1---5:R1:W5:Y:S02]  /*70e0*/  @P3 LDG.E R38, desc[UR4][R4.64] ;  /* 0x0000000404263981 */ /* 0x022364000c1e1900 */
[----:B-1----:R-:W2:Y:S02]  /*70f0*/  @!P3 LDC R38, c[0x0][0x9a0] ;  /* 0x00026800ff26bb82 */ /* 0x002ea40000000800 */
.L_x_115:
[----:B-----5:R-:W-:Y:S01]  /*7100*/  FSETP.NEU.AND P4, PT, R41, RZ, PT ;  /* 0x000000ff2900720b */ /* 0x020fe20003f8d000 */
[----:B------:R-:W1:Y:S01]  /*7110*/  LDCU.128 UR12, c[0x0][0xb90] ;  /* 0x00017200ff0c77ac */ /* 0x000e620008000c00 */
[----:B------:R-:W-:Y:S01]  /*7120*/  SEL R6, RZ, 0xffffffff, P2 ;  /* 0xffffffffff067807 */ /* 0x000fe20001000000 */
[----:B------:R-:W-:Y:S01]  /*7130*/  BSSY B1, `(.L_x_116) ;  /* 0x000005a000017945 */ /* 0x000fe20003800000 */
[----:B------:R-:W-:Y:S01]  /*7140*/  LOP3.LUT P3, RZ, R92, 0xff, RZ, 0xc0, !PT ;  /* 0x000000ff5cff7812 */ /* 0x000fe2000786c0ff */
[----:B------:R-:W-:Y:S01]  /*7150*/  IMAD.MOV.U32 R114, RZ, RZ, 0x1 ;  /* 0x00000001ff727424 */ /* 0x000fe200078e00ff */
[----:B------:R-:W-:Y:S01]  /*7160*/  @P1 SEL R3, RZ, 0xffffffff, P4 ;  /* 0xffffffffff031807 */ /* 0x000fe20002000000 */
[----:B------:R-:W-:Y:S01]  /*7170*/  IMAD.IADD R39, R37, 0x1, R2 ;  /* 0x0000000125277824 */ /* 0x000fe200078e0202 */
[----:B------:R-:W-:Y:S01]  /*7180*/  LEA R0, R86, UR49, 0x3 ;  /* 0x0000003156007c11 */ /* 0x000fe2000f8e18ff */
[----:B------:R-:W3:Y:S01]  /*7190*/  LDCU UR11, c[0x0][0xba0] ;  /* 0x00017400ff0b77ac */ /* 0x000ee20008000800 */
[----:B------:R-:W-:Y:S02]  /*71a0*/  @P0 SEL R3, R6, R3, !P3 ;  /* 0x0000000306030207 */ /* 0x000fe40005800000 */
[----:B------:R-:W-:Y:S02]  /*71b0*/  CS2R R82, SRZ ;  /* 0x0000000000527805 */ /* 0x000fe4000001ff00 */
[----:B------:R-:W-:Y:S01]  /*71c0*/  LEA R113, R36, UR49, 0x3 ;  /* 0x0000003124717c11 */ /* 0x000fe2000f8e18ff */
[----:B------:R-:W-:Y:S01]  /*71d0*/  USHF.L.U32 UR8, UR52, 0x6, URZ ;  /* 0x0000000634087899 */ /* 0x000fe200080006ff */
[----:B------:R-:W-:Y:S02]  /*71e0*/  @P1 LOP3.LUT R3, R3, 0x1, RZ, 0xc0, !PT ;  /* 0x0000000103031812 */ /* 0x000fe400078ec0ff */
[----:B------:R-:W-:Y:S02]  /*71f0*/  CS2R R80, SRZ ;  /* 0x0000000000507805 */ /* 0x000fe4000001ff00 */
[----:B------:R-:W-:Y:S02]  /*7200*/  SHF.L.U32 R4, R88, 0x1f, RZ ;  /* 0x0000001f58047819 */ /* 0x000fe400000006ff */
[----:B------:R-:W-:Y:S02]  /*7210*/  CS2R R78, SRZ ;  /* 0x00000000004e7805 */ /* 0x000fe4000001ff00 */
[----:B------:R-:W-:Y:S01]  /*7220*/  ISETP.NE.U32.OR P6, PT, R3, 0x1, !P1 ;  /* 0x000000010300780c */ /* 0x000fe20004fc5470 */
[----:B------:R-:W-:Y:S01]  /*7230*/  IMAD.U32 R107, RZ, RZ, UR8 ;  /* 0x00000008ff6b7e24 */ /* 0x000fe2000f8e00ff */
[----:B------:R-:W-:Y:S02]  /*7240*/  R2UR UR4, R97 ;  /* 0x00000000610472ca */ /* 0x000fe400000e0000 */
[----:B------:R-:W-:Y:S02]  /*7250*/  CS2R R76, SRZ ;  /* 0x00000000004c7805 */ /* 0x000fe4000001ff00 */
[----:B------:R-:W-:Y:S02]  /*7260*/  R2UR UR6, R96 ;  /* 0x00000000600672ca */ /* 0x000fe400000e0000 */
[----:B------:R-:W-:Y:S02]  /*7270*/  R2UR UR10, R98 ;  /* 0x00000000620a72ca */ /* 0x000fe400000e0000 */
[----:B------:R-:W-:Y:S02]  /*7280*/  R2UR UR9, R95 ;  /* 0x000000005f0972ca */ /* 0x000fe400000e0000 */
[----:B------:R-:W-:Y:S02]  /*7290*/  PLOP3.LUT P2, PT, PT, PT, UP1, 0x80, 0x8 ;  /* 0x000000000008781c */ /* 0x000fe40003f4f018 */
[----:B------:R-:W-:Y:S02]  /*72a0*/  SEL R3, RZ, 0xffffffff, P4 ;  /* 0xffffffffff037807 */ /* 0x000fe40002000000 */
[----:B------:R-:W-:Y:S01]  /*72b0*/  @P6 SHF.L.U32 R9, R73, 0x1f, RZ ;  /* 0x0000001f49096819 */ /* 0x000fe200000006ff */
[----:B------:R-:W-:Y:S01]  /*72c0*/  UIMAD.WIDE.U32 UR4, UR8, UR4, URZ ;  /* 0x00000004080472a5 */ /* 0x000fe2000f8e00ff */
[----:B------:R-:W-:Y:S02]  /*72d0*/  P2R R108, PR, RZ, 0x40 ;  /* 0x00000040ff6c7803 */ /* 0x000fe40000000000 */
[----:B------:R-:W4:Y:S01]  /*72e0*/  @P6 SYNCS.PHASECHK.TRANS64.TRYWAIT P1, [R0+URZ+0x220], R9 ;  /* 0x00022009000065a7 */ /* 0x000f2200080211ff */
[----:B------:R-:W-:Y:S02]  /*72f0*/  UISETP.NE.AND UP0, UPT, UR10, 0x1, UPT ;  /* 0x000000010a00788c */ /* 0x000fe4000bf05270 */
[----:B------:R-:W-:Y:S02]  /*7300*/  USHF.R.U32.HI UR5, URZ, UR6, UR5 ;  /* 0x00000006ff057299 */ /* 0x000fe40008011605 */
[----:B------:R-:W-:Y:S02]  /*7310*/  @P2 SEL R3, R6, R3, !P3 ;  /* 0x0000000306032207 */ /* 0x000fe40005800000 */
[----:B------:R-:W-:Y:S02]  /*7320*/  USEL UR5, UR8, UR5, !UP0 ;  /* 0x0000000508057287 */ /* 0x000fe4000c000000 */
[----:B------:R-:W-:Y:S01]  /*7330*/  UISETP.NE.AND UP0, UPT, UR9, 0x1, UPT ;  /* 0x000000010900788c */ /* 0x000fe2000bf05270 */
[----:B------:R-:W-:Y:S03]  /*7340*/  LOP3.LUT R3, R3, 0x1, RZ, 0xc0, !PT ;  /* 0x0000000103037812 */ /* 0x000fe600078ec0ff */
[----:B------:R-:W-:Y:S01]  /*7350*/  IMAD R6, RZ, RZ, -UR5 ;  /* 0x80000005ff067e24 */ /* 0x000fe2000f8e02ff */
[----:B------:R-:W-:Y:S01]  /*7360*/  ISETP.NE.U32.AND P5, PT, R3, 0x1, PT ;  /* 0x000000010300780c */ /* 0x000fe20003fa5070 */
[----:B------:R-:W-:Y:S01]  /*7370*/  IMAD.U32 R106, RZ, RZ, UR5 ;  /* 0x00000005ff6a7e24 */ /* 0x000fe2000f8e00ff */
[----:B------:R2:W2:Y:S01]  /*7380*/  SYNCS.PHASECHK.TRANS64.TRYWAIT P0, [R113+URZ+0x260], R4 ;  /* 0x00026004710075a7 */ /* 0x0004a200080011ff */
[----:B-1----:R-:W-:Y:S01]  /*7390*/  UIMAD.WIDE.U32 UR6, UR5, UR12, URZ ;  /* 0x0000000c050672a5 */ /* 0x002fe2000f8e00ff */
[----:B------:R-:W-:Y:S01]  /*73a0*/  IMAD R107, R6, UR10, R107 ;  /* 0x0000000a066b7c24 */ /* 0x000fe2000f8e026b */
[----:B------:R-:W-:Y:S05]  /*73b0*/  P2R R115, PR, RZ, 0x20 ;  /* 0x00000020ff737803 */ /* 0x000fea0000000000 */
[----:B------:R-:W-:Y:S02]  /*73c0*/  UMOV UR4, UR7 ;  /* 0x0000000700047c82 */ /* 0x000fe40008000000 */
[----:B------:R-:W-:Y:S04]  /*73d0*/  USHF.R.U32.HI UR4, URZ, UR13, UR4 ;  /* 0x0000000dff047299 */ /* 0x000fe80008011604 */
[----:B------:R-:W-:Y:S02]  /*73e0*/  USEL UR4, UR5, UR4, !UP0 ;  /* 0x0000000405047287 */ /* 0x000fe4000c000000 */
[----:B------:R-:W-:Y:S02]  /*73f0*/  UISETP.NE.AND UP0, UPT, UR14, 0x1, UPT ;  /* 0x000000010e00788c */ /* 0x000fe4000bf05270 */
[----:B------:R-:W-:Y:S02]  /*7400*/  UIMAD.WIDE.U32 UR6, UR4, UR15, URZ ;  /* 0x0000000f040672a5 */ /* 0x000fe4000f8e00ff */
[----:B------:R-:W-:Y:S02]  /*7410*/  IMAD.U32 R105, RZ, RZ, UR4 ;  /* 0x00000004ff697e24 */ /* 0x000fe4000f8e00ff */
[----:B------:R-:W-:Y:S01]  /*7420*/  IMAD R7, RZ, RZ, -UR4 ;  /* 0x80000004ff077e24 */ /* 0x000fe2000f8e02ff */
[----:B------:R-:W-:Y:S01]  /*7430*/  PLOP3.LUT P2, PT, PT, PT, UP0, 0x80, 0x8 ;  /* 0x000000000008781c */ /* 0x000fe20003f4f008 */
[----:B------:R-:W-:Y:S01]  /*7440*/  IMAD.U32 R104, RZ, RZ, UR4 ;  /* 0x00000004ff687e24 */ /* 0x000fe2000f8e00ff */
[----:B------:R-:W-:Y:S01]  /*7450*/  UMOV UR6, UR7 ;  /* 0x0000000700067c82 */ /* 0x000fe20008000000 */
[----:B------:R-:W-:Y:S01]  /*7460*/  IMAD R106, R7, UR9, R106 ;  /* 0x00000009076a7c24 */ /* 0x000fe2000f8e026a */
[----:B---3--:R-:W-:Y:S06]  /*7470*/  USHF.R.U32.HI UR6, URZ, UR11, UR6 ;  /* 0x0000000bff067299 */ /* 0x008fec0008011606 */
[----:B------:R-:W-:Y:S05]  /*7480*/  SEL R105, R105, UR6, !P2 ;  /* 0x0000000669697c07 */ /* 0x000fea000d000000 */
[----:B------:R-:W-:Y:S04]  /*7490*/  IMAD.MOV R5, RZ, RZ, -R105 ;  /* 0x000000ffff057224 */ /* 0x000fe800078e0a69 */
[----:B------:R-:W-:Y:S01]  /*74a0*/  IMAD R104, R5, UR14, R104 ;  /* 0x0000000e05687c24 */ /* 0x000fe2000f8e0268 */
[----:B----4-:R-:W-:Y:S01]  /*74b0*/  @P6 SEL R114, RZ, 0x1, !P1 ;  /* 0x00000001ff726807 */ /* 0x010fe20004800000 */
[----:B------:R-:W-:Y:S06]  /*74c0*/  @!P6 BRA `(.L_x_117) ;  /* 0x000000000080e947 */ /* 0x000fec0003800000 */
[----:B------:R-:W-:Y:S01]  /*74d0*/  @P5 IMAD R6, R86, 0x1000, R89 ;  /* 0x0000100056065824 */ /* 0x000fe200078e0259 */
[----:B------:R-:W1:Y:S01]  /*74e0*/  S2R R2, SR_CgaCtaId ;  /* 0x0000000000027919 */ /* 0x000e620000008800 */
[----:B------:R-:W-:Y:S01]  /*74f0*/  ISETP.NE.AND P1, PT, R114, RZ, PT ;  /* 0x000000ff7200720c */ /* 0x000fe20003f25270 */
[----:B------:R-:W-:Y:S01]  /*7500*/  BSSY B0, `(.L_x_118) ;  /* 0x000000b000007945 */ /* 0x000fe20003800000 */
[----:B------:R-:W-:Y:S01]  /*7510*/  @P5 VIADD R5, R6, UR49 ;  /* 0x0000003106055c36 */ /* 0x000fe20008000000 */
[----:B------:R-:W-:Y:S02]  /*7520*/  CS2R R78, SRZ ;  /* 0x00000000004e7805 */ /* 0x000fe4000001ff00 */
[----:B------:R-:W-:Y:S02]  /*7530*/  CS2R R76, SRZ ;  /* 0x00000000004c7805 */ /* 0x000fe4000001ff00 */
[----:B------:R-:W-:Y:S01]  /*7540*/  CS2R R82, SRZ ;  /* 0x0000000000527805 */ /* 0x000fe2000001ff00 */
[----:B------:R-:W-:Y:S01]  /*7550*/  @P5 IMAD R5, R90, -0x10, R5 ;  /* 0xfffffff05a055824 */ /* 0x000fe200078e0205 */
[----:B------:R-:W-:Y:S04]  /*7560*/  CS2R R80, SRZ ;  /* 0x0000000000507805 */ /* 0x000fe8000001ff00 */
[----:B------:R-:W-:Y:S05]  /*7570*/  @P1 BRA `(.L_x_119) ;  /* 0x00000000000c1947 */ /* 0x000fea0003800000 */
[----:B------:R-:W-:Y:S04]  /*7580*/  SHF.L.U32 R3, R73, 0x1f, RZ ;  /* 0x0000001f49037819 */ /* 0x000fe800000006ff */
[----:B------:R-:W3:Y:S02]  /*7590*/  SYNCS.PHASECHK.TRANS64.TRYWAIT P1, [R0+URZ+0x220], R3 ;  /* 0x00022003000075a7 */ /* 0x000ee400080211ff */
[----:B---3--:R-:W-:Y:S05]  /*75a0*/  @!P1 BRA `(.L_x_120) ;  /* 0x0000002c00809947 */ /* 0x008fea0003800000 */
.L_x_119:
[----:B------:R-:W-:Y:S05]  /*75b0*/  BSYNC B0 ;  /* 0x0000000000007941 */ /* 0x000fea0003800000 */
.L_x_118:
[----:B------:R-:W-:Y:S01]  /*75c0*/  ISETP.NE.AND P1, PT, R115, RZ, PT ;  /* 0x000000ff7300720c */ /* 0x000fe20003f25270 */
[----:B---3--:R-:W-:Y:S02]  /*75d0*/  VIADD R3, R0, 0x230 ;  /* 0x0000023000037836 */ /* 0x008fe40000000000 */
[----:B------:R-:W-:Y:S03]  /*75e0*/  VIADD R86, R86, 0x1 ;  /* 0x0000000156567836 */ /* 0x000fe60000000000 */
[----:B-1----:R-:W-:Y:S07]  /*75f0*/  PRMT R2, R2, 0x654, R3 ;  /* 0x0000065402027816 */ /* 0x002fee0000000003 */
[----:B------:R1:W3:Y:S04]  /*7600*/  @P1 LDS.128 R76, [R6+UR49+0x400] ;  /* 0x00040031064c1984 */ /* 0x0002e80008000c00 */
[----:B------:R1:W4:Y:S01]  /*7610*/  @P1 LDS.128 R80, [R5+0x410] ;  /* 0x0004100005501984 */ /* 0x0003220000000c00 */
[C---:B------:R-:W-:Y:S01]  /*7620*/  ISETP.NE.AND P1, PT, R86.reuse, 0x2, PT ;  /* 0x000000025600780c */ /* 0x040fe20003f25270 */
[----:B------:R-:W-:Y:S01]  /*7630*/  @!PT LDS RZ, [RZ] ;  /* 0x00000000fffff984 */ /* 0x000fe20000000800 */
[----:B------:R-:W-:Y:S01]  /*7640*/  @!PT LDS RZ, [RZ] ;  /* 0x00000000fffff984 */ /* 0x000fe20000000800 */
[----:B------:R-:W-:Y:S01]  /*7650*/  @!PT LDS RZ, [RZ] ;  /* 0x00000000fffff984 */ /* 0x000fe20000000800 */
[----:B------:R-:W-:Y:S01]  /*7660*/  @!PT LDS RZ, [RZ] ;  /* 0x00000000fffff984 */ /* 0x000fe20000000800 */
[----:B------:R5:W-:Y:S06]  /*7670*/  MEMBAR.ALL.CTA ;  /* 0x0000000000007992 */ /* 0x000bec0000008000 */
[----:B-----5:R-:W5:Y:S01]  /*7680*/  FENCE.VIEW.ASYNC.S ;  /* 0x00000000000073c6 */ /* 0x020f620000000000 */
[----:B------:R-:W-:Y:S02]  /*7690*/  SEL R0, RZ, 0x1, P1 ;  /* 0x00000001ff007807 */ /* 0x000fe40000800000 */
[----:B------:R-:W-:Y:S02]  /*76a0*/  SEL R86, R86, RZ, P1 ;  /* 0x000000ff56567207 */ /* 0x000fe40000800000 */
[----:B------:R-:W-:Y:S01]  /*76b0*/  LOP3.LUT R73, R73, R0, RZ, 0x3c, !PT ;  /* 0x0000000049497212 */ /* 0x000fe200078e3cff */
[----:B-----5:R1:W-:Y:S06]  /*76c0*/  SYNCS.ARRIVE.TRANS64.RED.A1T0 RZ, [R2+URZ], RZ ;  /* 0x000000ff02ff79a7 */ /* 0x0203ec00081004ff */
.L_x_117:
[----:B------:R-:W-:Y:S05]  /*76d0*/  BSYNC B1 ;  /* 0x0000000000017941 */ /* 0x000fea0003800000 */
.L_x_116:
[----:B------:R-:W-:Y:S04]  /*76e0*/  SHF.R.U32.HI R0, RZ, 0x15, R39 ;  /* 0x00000015ff007819 */ /* 0x000fe80000011627 */
[----:B------:R-:W-:Y:S01]  /*76f0*/  LOP3.LUT P1, RZ, R0, 0x3, R93, 0x48, !PT ;  /* 0x0000000300ff7812 */ /* 0x000fe2000782485d */
[----:B------:R-:W-:Y:S01]  /*7700*/  @!UPT UIADD3 URZ, UPT, UPT, URZ, URZ, URZ ;  /* 0x000000fffffff290 */ /* 0x000fe2000fffe0ff */
[----:B--2---:R-:W-:Y:S11]  /*7710*/  @P0 BRA `(.L_x_121) ;  /* 0x0000000000080947 */ /* 0x004ff60003800000 */
[----:B------:R-:W2:Y:S02]  /*7720*/  SYNCS.PHASECHK.TRANS64.TRYWAIT P0, [R113+URZ+0x260], R4 ;  /* 0x00026004710075a7 */ /* 0x000ea400080011ff */
[----:B--2---:R-:W-:Y:S05]  /*7730*/  @!P0 BRA `(.L_x_122) ;  /* 0x0000002c00308947 */ /* 0x004fea0003800000 */
.L_x_121:
[----:B------:R-:W-:Y:S04]  /*7740*/  BSSY.RECONVERGENT B6, `(.L_x_123) ;  /* 0x0000012000067945 */ /* 0x000fe80003800200 */
[----:B------:R-:W-:Y:S05]  /*7750*/  @!P1 BRA `(.L_x_124) ;  /* 0x0000000000409947 */ /* 0x000fea0003800000 */
[----:B------:R-:W5:Y:S01]  /*7760*/  LDCU.64 UR8, c[0x4][0x70] ;  /* 0x01000e00ff0877ac */ /* 0x000f620008000a00 */
[----:B------:R-:W-:Y:S01]  /*7770*/  MOV R3, 0x0 ;  /* 0x0000000000037802 */ /* 0x000fe20000000f00 */
[----:B------:R-:W-:Y:S02]  /*7780*/  HFMA2 R12, -RZ, RZ, 0, 5.9604644775390625e-08 ;  /* 0x00000001ff0c7431 */ /* 0x000fe400000001ff */
[----:B------:R-:W-:Y:S02]  /*7790*/  IMAD.MOV.U32 R8, RZ, RZ, 0x192 ;  /* 0x00000192ff087424 */ /* 0x000fe400078e00ff */
[----:B------:R-:W-:Y:S01]  /*77a0*/  IMAD.MOV.U32 R13, RZ, RZ, RZ ;  /* 0x000000ffff0d7224 */ /* 0x000fe200078e00ff */
[----:B------:R-:W3:Y:S01]  /*77b0*/  LDCU.64 UR6, c[0x4][0x78] ;  /* 0x01000f00ff0677ac */ /* 0x000ee20008000a00 */
[----:B-1----:R-:W1:Y:S01]  /*77c0*/  LDC.64 R2, c[0x4][R3] ;  /* 0x0100000003027b82 */ /* 0x002e620000000a00 */
[----:B------:R-:W4:Y:S01]  /*77d0*/  LDCU.64 UR4, c[0x4][0x10] ;  /* 0x01000200ff0477ac */ /* 0x000f220008000a00 */
[----:B-----5:R-:W-:Y:S01]  /*77e0*/  MOV R5, UR9 ;  /* 0x0000000900057c02 */ /* 0x020fe20008000f00 */
[----:B--2---:R-:W-:Y:S01]  /*77f0*/  IMAD.U32 R4, RZ, RZ, UR8 ;  /* 0x00000008ff047e24 */ /* 0x004fe2000f8e00ff */
[----:B---3--:R-:W-:Y:S01]  /*7800*/  MOV R7, UR7 ;  /* 0x0000000700077c02 */ /* 0x008fe20008000f00 */
[----:B------:R-:W-:Y:S01]  /*7810*/  IMAD.U32 R6, RZ, RZ, UR6 ;  /* 0x00000006ff067e24 */ /* 0x000fe2000f8e00ff */
[----:B----4-:R-:W-:Y:S01]  /*7820*/  MOV R11, UR5 ;  /* 0x00000005000b7c02 */ /* 0x010fe20008000f00 */
[----:B------:R-:W-:Y:S02]  /*7830*/  IMAD.U32 R10, RZ, RZ, UR4 ;  /* 0x00000004ff0a7e24 */ /* 0x000fe4000f8e00ff */
[----:B------:R-:W-:Y:S07]  /*7840*/  LEPC R20, `(.L_x_124) ;  /* 0x000000001014794e */ /* 0x000fee0000000000 */
[----:B-1----:R-:W-:Y:S05]  /*7850*/  CALL.ABS.NOINC R2 ;  /* 0x0000000002007343 */ /* 0x002fea0003c00000 */
.L_x_124:
[----:B------:R-:W-:Y:S05]  /*7860*/  BSYNC.RECONVERGENT B6 ;  /* 0x0000000000067941 */ /* 0x000fea0003800200 */
.L_x_123:
[-C--:B---3--:R-:W-:Y:S01]  /*7870*/  F2FP.F16.E4M3.UNPACK_B R42, R76.reuse ;  /* 0x0000004cff2a723e */ /* 0x088fe200020006ff */
[----:B------:R-:W-:Y:S05]  /*7880*/  WARPSYNC.ALL ;  /* 0x0000000000007948 */ /* 0x000fea0003800000 */
[----:B------:R-:W-:Y:S01]  /*7890*/  R2UR UR4, R39 ;  /* 0x00000000270472ca */ /* 0x000fe200000e0000 */
[--C-:B------:R-:W-:Y:S01]  /*78a0*/  HADD2.F32 R40, -RZ, R42.reuse.H0_H0 ;  /* 0x2000002aff287230 */ /* 0x100fe20000004100 */
[----:B------:R-:W-:Y:S01]  /*78b0*/  F2FP.F16.E4M3.UNPACK_B R44, R76.H1 ;  /* 0x0000004cff2c723e */ /* 0x000fe200030006ff */
[----:B------:R-:W-:Y:S01]  /*78c0*/  HADD2.F32 R43, -RZ, R42.H1_H1 ;  /* 0x3000002aff2b7230 */ /* 0x000fe20000004100 */
[-C--:B------:R-:W-:Y:S01]  /*78d0*/  F2FP.F16.E4M3.UNPACK_B R46, R77.reuse ;  /* 0x0000004dff2e723e */ /* 0x080fe200020006ff */
[----:B------:R-:W-:Y:S01]  /*78e0*/  BSSY.RECONVERGENT B0, `(.L_x_125) ;  /* 0x000009c000007945 */ /* 0x000fe20003800200 */
[----:B------:R-:W-:Y:S01]  /*78f0*/  F2FP.F16.E4M3.UNPACK_B R48, R77.H1 ;  /* 0x0000004dff30723e */ /* 0x000fe200030006ff */
[--C-:B------:R-:W-:Y:S01]  /*7900*/  HADD2.F32 R42, -RZ, R44.reuse.H0_H0 ;  /* 0x2000002cff2a7230 */ /* 0x100fe20000004100 */
[-C--:B------:R-:W-:Y:S01]  /*7910*/  F2FP.F16.E4M3.UNPACK_B R50, R78.reuse ;  /* 0x0000004eff32723e */ /* 0x080fe200020006ff */
[----:B------:R-:W-:Y:S01]  /*7920*/  HADD2.F32 R44, -RZ, R44.H1_H1 ;  /* 0x3000002cff2c7230 */ /* 0x000fe20000004100 */
[----:B------:R-:W-:Y:S01]  /*7930*/  F2FP.F16.E4M3.UNPACK_B R52, R78.H1 ;  /* 0x0000004eff34723e */ /* 0x000fe200030006ff */
[--C-:B------:R-:W-:Y:S01]  /*7940*/  HADD2.F32 R45, -RZ, R46.reuse.H0_H0 ;  /* 0x2000002eff2d7230 */ /* 0x100fe20000004100 */
[----:B------:R-:W-:Y:S01]  /*7950*/  F2FP.F16.E4M3.UNPACK_B R54, R79 ;  /* 0x0000004fff36723e */ /* 0x000fe200020006ff */
[----:B-12---:R-:W-:Y:S01]  /*7960*/  LDTM.16dp32bit_t0_t15.x32 R4, tmem[UR4] ;  /* 0x00000004000479ee */ /* 0x006fe20008a80000 */
[----:B------:R-:W1:Y:S01]  /*7970*/  LDTM.16dp32bit_t16_t31.x32 R4, tmem[UR4+0x20] ;  /* 0x00002004000479ee */ /* 0x000e620008aa0000 */
[----:B------:R-:W-:Y:S01]  /*7980*/  ISETP.NE.AND P6, PT, R108, RZ, PT ;  /* 0x000000ff6c00720c */ /* 0x000fe20003fc5270 */
[----:B------:R-:W-:Y:S01]  /*7990*/  HADD2.F32 R46, -RZ, R46.H1_H1 ;  /* 0x3000002eff2e7230 */ /* 0x000fe20000004100 */
[----:B------:R-:W-:Y:S01]  /*79a0*/  IADD3 R121, PT, PT, R89, UR49, RZ ;  /* 0x0000003159797c10 */ /* 0x000fe2000fffe0ff */
[--C-:B------:R-:W-:Y:S01]  /*79b0*/  HADD2.F32 R49, -RZ, R50.reuse.H0_H0 ;  /* 0x20000032ff317230 */ /* 0x100fe20000004100 */
[----:B------:R-:W-:Y:S01]  /*79c0*/  SHF.L.U32 R120, R102, 0x4, RZ ;  /* 0x0000000466787819 */ /* 0x000fe200000006ff */
[----:B------:R-:W-:Y:S01]  /*79d0*/  HADD2.F32 R50, -RZ, R50.H1_H1 ;  /* 0x30000032ff327230 */ /* 0x000fe20000004100 */
[----:B----4-:R-:W-:Y:S01]  /*79e0*/  F2FP.F16.E4M3.UNPACK_B R58, R80 ;  /* 0x00000050ff3a723e */ /* 0x010fe200020006ff */
[--C-:B------:R-:W-:Y:S01]  /*79f0*/  HADD2.F32 R53, -RZ, R54.reuse.H0_H0 ;  /* 0x20000036ff357230 */ /* 0x100fe20000004100 */
[----:B------:R-:W-:Y:S01]  /*7a00*/  IADD3 R112, PT, PT, R121, R120, RZ ;  /* 0x0000007879707210 */ /* 0x000fe20007ffe0ff */
[----:B------:R-:W-:Y:S01]  /*7a10*/  HADD2.F32 R54, -RZ, R54.H1_H1 ;  /* 0x30000036ff367230 */ /* 0x000fe20000004100 */
[----:B------:R-:W-:Y:S01]  /*7a20*/  F2FP.F16.E4M3.UNPACK_B R62, R81 ;  /* 0x00000051ff3e723e */ /* 0x000fe200020006ff */
[--C-:B------:R-:W-:Y:S01]  /*7a30*/  HADD2.F32 R57, -RZ, R58.reuse.H0_H0 ;  /* 0x2000003aff397230 */ /* 0x100fe20000004100 */
[----:B------:R-:W-:Y:S01]  /*7a40*/  F2FP.F16.E4M3.UNPACK_B R66, R82 ;  /* 0x00000052ff42723e */ /* 0x000fe200020006ff */
[----:B------:R-:W-:Y:S01]  /*7a50*/  HADD2.F32 R58, -RZ, R58.H1_H1 ;  /* 0x3000003aff3a7230 */ /* 0x000fe20000004100 */
[----:B------:R-:W-:Y:S01]  /*7a60*/  F2FP.F16.E4M3.UNPACK_B R70, R83 ;  /* 0x00000053ff46723e */ /* 0x000fe200020006ff */
[--C-:B------:R-:W-:Y:S01]  /*7a70*/  HADD2.F32 R61, -RZ, R62.reuse.H0_H0 ;  /* 0x2000003eff3d7230 */ /* 0x100fe20000004100 */
[----:B------:R-:W-:Y:S01]  /*7a80*/  F2FP.F16.E4M3.UNPACK_B R56, R79.H1 ;  /* 0x0000004fff38723e */ /* 0x000fe200030006ff */
[----:B------:R-:W-:Y:S01]  /*7a90*/  HADD2.F32 R62, -RZ, R62.H1_H1 ;  /* 0x3000003eff3e7230 */ /* 0x000fe20000004100 */
[----:B------:R-:W-:Y:S01]  /*7aa0*/  F2FP.F16.E4M3.UNPACK_B R60, R80.H1 ;  /* 0x00000050ff3c723e */ /* 0x000fe200030006ff */
[--C-:B------:R-:W-:Y:S01]  /*7ab0*/  HADD2.F32 R65, -RZ, R66.reuse.H0_H0 ;  /* 0x20000042ff417230 */ /* 0x100fe20000004100 */
[----:B------:R-:W-:Y:S01]  /*7ac0*/  F2FP.F16.E4M3.UNPACK_B R64, R81.H1 ;  /* 0x00000051ff40723e */ /* 0x000fe200030006ff */
[----:B------:R-:W-:Y:S01]  /*7ad0*/  HADD2.F32 R66, -RZ, R66.H1_H1 ;  /* 0x30000042ff427230 */ /* 0x000fe20000004100 */
[----:B------:R-:W-:Y:S01]  /*7ae0*/  F2FP.F16.E4M3.UNPACK_B R68, R82.H1 ;  /* 0x00000052ff44723e */ /* 0x000fe200030006ff */
[C---:B-1----:R-:W-:Y:S01]  /*7af0*/  FMUL R0, R38.reuse, R4 ;  /* 0x0000000426007220 */ /* 0x042fe20000400000 */
[C---:B------:R-:W-:Y:S01]  /*7b00*/  FMUL R2, R38.reuse, R5 ;  /* 0x0000000526027220 */ /* 0x040fe20000400000 */
[C---:B------:R-:W-:Y:S01]  /*7b10*/  FMUL R4, R38.reuse, R8 ;  /* 0x0000000826047220 */ /* 0x040fe20000400000 */
[C---:B------:R-:W-:Y:S01]  /*7b20*/  FMUL R5, R38.reuse, R9 ;  /* 0x0000000926057220 */ /* 0x040fe20000400000 */
[C---:B------:R-:W-:Y:S01]  /*7b30*/  FFMA R0, R41.reuse, R40, R0 ;  /* 0x0000002829007223 */ /* 0x040fe20000000000 */
[C---:B------:R-:W-:Y:S01]  /*7b40*/  FFMA R2, R41.reuse, R43, R2 ;  /* 0x0000002b29027223 */ /* 0x040fe20000000002 */
[C---:B------:R-:W-:Y:S01]  /*7b50*/  FMUL R8, R38.reuse, R12 ;  /* 0x0000000c26087220 */ /* 0x040fe20000400000 */
        /* <DEDUP_REMOVED lines=9> */
[--C-:B------:R-:W-:Y:S02]  /*7bf0*/  HADD2.F32 R69, -RZ, R70.reuse.H0_H0 ;  /* 0x20000046ff457230 */ /* 0x100fe40000004100 */
[C---:B------:R-:W-:Y:S01]  /*7c00*/  FMUL R28, R38.reuse, R32 ;  /* 0x00000020261c7220 */ /* 0x040fe20000400000 */
[----:B------:R-:W-:Y:S02]  /*7c10*/  HADD2.F32 R70, -RZ, R70.H1_H1 ;  /* 0x30000046ff467230 */ /* 0x000fe40000004100 */
[C---:B------:R-:W-:Y:S01]  /*7c20*/  FMUL R29, R38.reuse, R33 ;  /* 0x00000021261d7220 */ /* 0x040fe20000400000 */
[C---:B------:R-:W-:Y:S01]  /*7c30*/  FMUL R3, R38.reuse, R6 ;  /* 0x0000000626037220 */ /* 0x040fe20000400000 */
[C---:B------:R-:W-:Y:S01]  /*7c40*/  FMUL R7, R38.reuse, R7 ;  /* 0x0000000726077220 */ /* 0x040fe20000400000 */
[--C-:B------:R-:W-:Y:S02]  /*7c50*/  HADD2.F32 R47, -RZ, R48.reuse.H0_H0 ;  /* 0x20000030ff2f7230 */ /* 0x100fe40000004100 */
[C---:B------:R-:W-:Y:S01]  /*7c60*/  FMUL R6, R38.reuse, R10 ;  /* 0x0000000a26067220 */ /* 0x040fe20000400000 */
[C---:B------:R-:W-:Y:S01]  /*7c70*/  FFMA R3, R41.reuse, R42, R3 ;  /* 0x0000002a29037223 */ /* 0x040fe20000000003 */
[----:B------:R-:W-:Y:S02]  /*7c80*/  HADD2.F32 R48, -RZ, R48.H1_H1 ;  /* 0x30000030ff307230 */ /* 0x000fe40000004100 */
[C---:B------:R-:W-:Y:S01]  /*7c90*/  FFMA R7, R41.reuse, R44, R7 ;  /* 0x0000002c29077223 */ /* 0x040fe20000000007 */
[C---:B------:R-:W-:Y:S01]  /*7ca0*/  FFMA R4, R41.reuse, R45, R4 ;  /* 0x0000002d29047223 */ /* 0x040fe20000000004 */
[C---:B------:R-:W-:Y:S01]  /*7cb0*/  FFMA R5, R41.reuse, R46, R5 ;  /* 0x0000002e29057223 */ /* 0x040fe20000000005 */
[----:B------:R-:W-:Y:S01]  /*7cc0*/  F2FP.F16.E4M3.UNPACK_B R72, R83.H1 ;  /* 0x00000053ff48723e */ /* 0x000fe200030006ff */
[----:B------:R-:W-:Y:S01]  /*7cd0*/  FFMA R6, R41, R47, R6 ;  /* 0x0000002f29067223 */ /* 0x000fe20000000006 */
[----:B------:R-:W-:Y:S01]  /*7ce0*/  F2FP.SATFINITE.E4M3.F32.PACK_AB_MERGE_C R109, R7, R3, RZ ;  /* 0x00000003076d723e */ /* 0x000fe200048070ff */
[C---:B------:R-:W-:Y:S01]  /*7cf0*/  FMUL R11, R38.reuse, R11 ;  /* 0x0000000b260b7220 */ /* 0x040fe20000400000 */
[--C-:B------:R-:W-:Y:S02]  /*7d00*/  HADD2.F32 R51, -RZ, R52.reuse.H0_H0 ;  /* 0x20000034ff337230 */ /* 0x100fe40000004100 */
[----:B------:R-:W-:Y:S01]  /*7d10*/  FMUL R10, R38, R14 ;  /* 0x0000000e260a7220 */ /* 0x000fe20000400000 */
[----:B------:R-:W-:Y:S01]  /*7d20*/  HADD2.F32 R52, -RZ, R52.H1_H1 ;  /* 0x30000034ff347230 */ /* 0x000fe20000004100 */
[----:B------:R-:W-:Y:S01]  /*7d30*/  F2FP.SATFINITE.E4M3.F32.PACK_AB_MERGE_C R108, R2, R0, R109 ;  /* 0x00000000026c723e */ /* 0x000fe2000480706d */
[C---:B------:R-:W-:Y:S01]  /*7d40*/  FFMA R11, R41.reuse, R48, R11 ;  /* 0x00000030290b7223 */ /* 0x040fe2000000000b */
[C---:B------:R-:W-:Y:S01]  /*7d50*/  FFMA R8, R41.reuse, R49, R8 ;  /* 0x0000003129087223 */ /* 0x040fe20000000008 */
[----:B------:R-:W-:Y:S01]  /*7d60*/  FFMA R9, R41, R50, R9 ;  /* 0x0000003229097223 */ /* 0x000fe20000000009 */
[----:B------:R-:W-:Y:S01]  /*7d70*/  ISETP.NE.AND P0, PT, R91, RZ, PT ;  /* 0x000000ff5b00720c */ /* 0x000fe20003f05270 */
[----:B------:R-:W-:Y:S01]  /*7d80*/  FFMA R10, R41, R51, R10 ;  /* 0x00000033290a7223 */ /* 0x000fe2000000000a */
[----:B------:R-:W-:Y:S01]  /*7d90*/  F2FP.SATFINITE.E4M3.F32.PACK_AB_MERGE_C R110, R11, R6, RZ ;  /* 0x000000060b6e723e */ /* 0x000fe200048070ff */
[C---:B------:R-:W-:Y:S01]  /*7da0*/  FMUL R15, R38.reuse, R15 ;  /* 0x0000000f260f7220 */ /* 0x040fe20000400000 */
[--C-:B------:R-:W-:Y:S02]  /*7db0*/  HADD2.F32 R55, -RZ, R56.reuse.H0_H0 ;  /* 0x20000038ff377230 */ /* 0x100fe40000004100 */
[C---:B------:R-:W-:Y:S01]  /*7dc0*/  FMUL R14, R38.reuse, R18 ;  /* 0x00000012260e7220 */ /* 0x040fe20000400000 */
[----:B------:R-:W-:Y:S01]  /*7dd0*/  HADD2.F32 R56, -RZ, R56.H1_H1 ;  /* 0x30000038ff387230 */ /* 0x000fe20000004100 */
[----:B------:R-:W-:Y:S01]  /*7de0*/  F2FP.SATFINITE.E4M3.F32.PACK_AB_MERGE_C R109, R5, R4, R110 ;  /* 0x00000004056d723e */ /* 0x000fe2000480706e */
[C---:B------:R-:W-:Y:S01]  /*7df0*/  FFMA R15, R41.reuse, R52, R15 ;  /* 0x00000034290f7223 */ /* 0x040fe2000000000f */
[C---:B------:R-:W-:Y:S01]  /*7e00*/  FFMA R12, R41.reuse, R53, R12 ;  /* 0x00000035290c7223 */ /* 0x040fe2000000000c */
[C---:B------:R-:W-:Y:S01]  /*7e10*/  FFMA R13, R41.reuse, R54, R13 ;  /* 0x00000036290d7223 */ /* 0x040fe2000000000d */
[C---:B------:R-:W-:Y:S01]  /*7e20*/  FMUL R19, R38.reuse, R19 ;  /* 0x0000001326137220 */ /* 0x040fe20000400000 */
[--C-:B------:R-:W-:Y:S02]  /*7e30*/  HADD2.F32 R59, -RZ, R60.reuse.H0_H0 ;  /* 0x2000003cff3b7230 */ /* 0x100fe40000004100 */
[C---:B------:R-:W-:Y:S01]  /*7e40*/  FFMA R14, R41.reuse, R55, R14 ;  /* 0x00000037290e7223 */ /* 0x040fe2000000000e */
[----:B------:R-:W-:Y:S02]  /*7e50*/  HADD2.F32 R60, -RZ, R60.H1_H1 ;  /* 0x3000003cff3c7230 */ /* 0x000fe40000004100 */
[C---:B------:R-:W-:Y:S01]  /*7e60*/  FMUL R18, R38.reuse, R22 ;  /* 0x0000001626127220 */ /* 0x040fe20000400000 */
[C---:B------:R-:W-:Y:S01]  /*7e70*/  FFMA R19, R41.reuse, R56, R19 ;  /* 0x0000003829137223 */ /* 0x040fe20000000013 */
[C---:B------:R-:W-:Y:S01]  /*7e80*/  FMUL R23, R38.reuse, R23 ;  /* 0x0000001726177220 */ /* 0x040fe20000400000 */
[C---:B------:R-:W-:Y:S01]  /*7e90*/  FFMA R16, R41.reuse, R57, R16 ;  /* 0x0000003929107223 */ /* 0x040fe20000000010 */
[C---:B------:R-:W-:Y:S01]  /*7ea0*/  FFMA R17, R41.reuse, R58, R17 ;  /* 0x0000003a29117223 */ /* 0x040fe20000000011 */
        /* <DEDUP_REMOVED lines=9> */
[----:B------:R-:W-:Y:S01]  /*7f40*/  FFMA R22, R41, R63, R22 ;  /* 0x0000003f29167223 */ /* 0x000fe20000000016 */
[----:B------:R-:W-:Y:S02]  /*7f50*/  HADD2.F32 R68, -RZ, R68.H1_H1 ;  /* 0x30000044ff447230 */ /* 0x000fe40000004100 */
[C---:B------:R-:W-:Y:S01]  /*7f60*/  FMUL R26, R38.reuse, R30 ;  /* 0x0000001e261a7220 */ /* 0x040fe20000400000 */
[----:B------:R-:W-:Y:S01]  /*7f70*/  F2FP.SATFINITE.E4M3.F32.PACK_AB_MERGE_C R111, R15, R10, RZ ;  /* 0x0000000a0f6f723e */ /* 0x000fe200048070ff */
        /* <DEDUP_REMOVED lines=8> */
[----:B------:R-:W-:Y:S01]  /*8000*/  F2FP.SATFINITE.E4M3.F32.PACK_AB_MERGE_C R110, R9, R8, R111 ;  /* 0x00000008096e723e */ /* 0x000fe2000480706f */
[----:B------:R-:W-:Y:S01]  /*8010*/  FFMA R31, R41, R68, R31 ;  /* 0x00000044291f7223 */ /* 0x000fe2000000001f */
[----:B------:R-:W-:Y:S01]  /*8020*/  FMUL R35, R38, R35 ;  /* 0x0000002326237220 */ /* 0x000fe20000400000 */
[----:B------:R-:W-:Y:S01]  /*8030*/  F2FP.SATFINITE.E4M3.F32.PACK_AB_MERGE_C R111, R19, R14, RZ ;  /* 0x0000000e136f723e */ /* 0x000fe200048070ff */
[C---:B------:R-:W-:Y:S01]  /*8040*/  FFMA R28, R41.reuse, R69, R28 ;  /* 0x00000045291c7223 */ /* 0x040fe2000000001c */
[C---:B------:R-:W-:Y:S01]  /*8050*/  FFMA R29, R41.reuse, R70, R29 ;  /* 0x00000046291d7223 */ /* 0x040fe2000000001d */
[C---:B------:R-:W-:Y:S01]  /*8060*/  FFMA R30, R41.reuse, R71, R30 ;  /* 0x00000047291e7223 */ /* 0x040fe2000000001e */
[----:B------:R-:W-:Y:S01]  /*8070*/  FFMA R35, R41, R72, R35 ;  /* 0x0000004829237223 */ /* 0x000fe20000000023 */
[----:B------:R-:W-:Y:S02]  /*8080*/  F2FP.SATFINITE.E4M3.F32.PACK_AB_MERGE_C R111, R13, R12, R111 ;  /* 0x0000000c0d6f723e */ /* 0x000fe4000480706f */
[----:B------:R-:W-:Y:S02]  /*8090*/  F2FP.SATFINITE.E4M3.F32.PACK_AB_MERGE_C R116, R23, R18, RZ ;  /* 0x000000121774723e */ /* 0x000fe400048070ff */
[----:B------:R-:W-:Y:S01]  /*80a0*/  F2FP.SATFINITE.E4M3.F32.PACK_AB_MERGE_C R117, R27, R22, RZ ;  /* 0x000000161b75723e */ /* 0x000fe200048070ff */
[----:B------:R1:W-:Y:S01]  /*80b0*/  STS.128 [R89+UR49+0x2400], R108 ;  /* 0x0024006c59007988 */ /* 0x0003e20008000c31 */
[----:B------:R-:W-:Y:S02]  /*80c0*/  F2FP.SATFINITE.E4M3.F32.PACK_AB_MERGE_C R118, R31, R26, RZ ;  /* 0x0000001a1f76723e */ /* 0x000fe400048070ff */
[----:B------:R-:W-:Y:S02]  /*80d0*/  F2FP.SATFINITE.E4M3.F32.PACK_AB_MERGE_C R122, R35, R30, RZ ;  /* 0x0000001e237a723e */ /* 0x000fe400048070ff */
[----:B------:R-:W-:Y:S02]  /*80e0*/  F2FP.SATFINITE.E4M3.F32.PACK_AB_MERGE_C R116, R17, R16, R116 ;  /* 0x000000101174723e */ /* 0x000fe40004807074 */
[----:B------:R-:W-:Y:S02]  /*80f0*/  F2FP.SATFINITE.E4M3.F32.PACK_AB_MERGE_C R117, R21, R20, R117 ;  /* 0x000000141575723e */ /* 0x000fe40004807075 */
[----:B------:R-:W-:Y:S02]  /*8100*/  F2FP.SATFINITE.E4M3.F32.PACK_AB_MERGE_C R118, R25, R24, R118 ;  /* 0x000000181976723e */ /* 0x000fe40004807076 */
[----:B------:R-:W-:Y:S02]  /*8110*/  F2FP.SATFINITE.E4M3.F32.PACK_AB_MERGE_C R119, R29, R28, R122 ;  /* 0x0000001c1d77723e */ /* 0x000fe4000480707a */
[----:B------:R-:W-:Y:S02]  /*8120*/  LEA R121, R86, UR49, 0x3 ;  /* 0x0000003156797c11 */ /* 0x000fe4000f8e18ff */
[----:B------:R-:W-:Y:S01]  /*8130*/  @P6 SHF.L.U32 R122, R73, 0x1f, RZ ;  /* 0x0000001f497a6819 */ /* 0x000fe200000006ff */
[----:B------:R1:W-:Y:S01]  /*8140*/  STS.128 [R112+0x2410], R116 ;  /* 0x0024107470007388 */ /* 0x0003e20000000c00 */
[----:B------:R-:W-:Y:S01]  /*8150*/  @!PT LDS RZ, [RZ] ;  /* 0x00000000fffff984 */ /* 0x000fe20000000800 */
[----:B------:R-:W-:Y:S01]  /*8160*/  @!PT LDS RZ, [RZ] ;  /* 0x00000000fffff984 */ /* 0x000fe20000000800 */
[----:B------:R-:W-:Y:S01]  /*8170*/  @!PT LDS RZ, [RZ] ;  /* 0x00000000fffff984 */ /* 0x000fe20000000800 */
[----:B------:R-:W-:Y:S01]  /*8180*/  @!PT LDS RZ, [RZ] ;  /* 0x00000000fffff984 */ /* 0x000fe20000000800 */
[----:B------:R2:W-:Y:S07]  /*8190*/  MEMBAR.ALL.CTA ;  /* 0x0000000000007992 */ /* 0x0005ee0000008000 */
[----:B--2---:R-:W2:Y:S02]  /*81a0*/  FENCE.VIEW.ASYNC.S ;  /* 0x00000000000073c6 */ /* 0x004ea40000000000 */
[----:B--2---:R-:W-:Y:S06]  /*81b0*/  BAR.SYNC.DEFER_BLOCKING 0x1, 0x80 ;  /* 0x0042000000007b1d */ /* 0x004fec0000010000 */
[----:B------:R-:W-:Y:S05]  /*81c0*/  @P0 BRA `(.L_x_126) ;  /* 0x0000000000340947 */ /* 0x000fea0003800000 */
[----:B------:R-:W2:Y:S01]  /*81d0*/  LDCU.64 UR6, c[0x0][0x348] ;  /* 0x00006900ff0677ac */ /* 0x000ea20008000a00 */
[----:B------:R-:W-:Y:S02]  /*81e0*/  R2UR UR42, R107 ;  /* 0x000000006b2a72ca */ /* 0x000fe400000e0000 */
[----:B------:R-:W-:Y:S01]  /*81f0*/  R2UR UR43, R106 ;  /* 0x000000006a2b72ca */ /* 0x000fe200000e0000 */
[----:B------:R-:W-:Y:S01]  /*8200*/  UIADD3 UR4, UPT, UPT, UR49, 0x2400, URZ ;  /* 0x0000240031047890 */ /* 0x000fe2000fffe0ff */
[----:B------:R-:W-:Y:S02]  /*8210*/  R2UR UR44, R104 ;  /* 0x00000000682c72ca */ /* 0x000fe400000e0000 */
[----:B------:R-:W-:Y:S03]  /*8220*/  R2UR UR45, R105 ;  /* 0x00000000692d72ca */ /* 0x000fe600000e0000 */
[----:B------:R-:W-:Y:S05]  /*8230*/  IMAD.U32 R103, RZ, RZ, UR4 ;  /* 0x00000004ff677e24 */ /* 0x000fea000f8e00ff */
[----:B------:R-:W-:Y:S01]  /*8240*/  R2UR UR40, R103 ;  /* 0x00000000672872ca */ /* 0x000fe200000e0000 */
[----:B--2---:R-:W-:Y:S04]  /*8250*/  UIADD3 UR4, UP0, UPT, UR6, 0x780, URZ ;  /* 0x0000078006047890 */ /* 0x004fe8000ff1e0ff */
[----:B------:R-:W-:Y:S09]  /*8260*/  UIADD3.X UR5, UPT, UPT, URZ, UR7, URZ, UP0, !UPT ;  /* 0x00000007ff057290 */ /* 0x000ff200087fe4ff */
[----:B------:R2:W-:Y:S01]  /*8270*/  UTMASTG.5D.IM2COL [UR40], [UR4] ;  /* 0x00000028040073b5 */ /* 0x0005e20008060000 */
[----:B------:R0:W-:Y:S01]  /*8280*/  UTMACMDFLUSH ;  /* 0x00000000000079b7 */ /* 0x0001e20000000000 */
[----:B--2---:R-:W-:Y:S04]  /*8290*/  DEPBAR.LE SB0, 0x1 ;  /* 0x000080400000791a */ /* 0x004fe80000000000 */
.L_x_126:
[----:B------:R-:W-:Y:S05]  /*82a0*/  BSYNC.RECONVERGENT B0 ;  /* 0x0000000000007941 */ /* 0x000fea0003800200 */
.L_x_125:
[----:B------:R-:W-:Y:S06]  /*82b0*/  BAR.SYNC.DEFER_BLOCKING 0x1, 0x80 ;  /* 0x0042000000007b1d */ /* 0x000fec0000010000 */
[----:B------:R-:W2:Y:S01]  /*82c0*/  @P6 SYNCS.PHASECHK.TRANS64.TRYWAIT P0, [R121+URZ+0x220], R122 ;  /* 0x0002207a790065a7 */ /* 0x000ea200080011ff */
[----:B------:R-:W-:Y:S01]  /*82d0*/  BSSY B1, `(.L_x_127) ;  /* 0x0000020000017945 */ /* 0x000fe20003800000 */
[----:B--2---:R-:W-:Y:S03]  /*82e0*/  @P6 SEL R114, RZ, 0x1, !P0 ;  /* 0x00000001ff726807 */ /* 0x004fe60004000000 */
[----:B------:R-:W-:Y:S05]  /*82f0*/  @!P6 BRA `(.L_x_128) ;  /* 0x000000000074e947 */ /* 0x000fea0003800000 */
[----:B------:R-:W-:Y:S01]  /*8300*/  ISETP.NE.AND P1, PT, R115, RZ, PT ;  /* 0x000000ff7300720c */ /* 0x000fe20003f25270 */
[----:B------:R-:W2:Y:S01]  /*8310*/  S2R R0, SR_CgaCtaId ;  /* 0x0000000000007919 */ /* 0x000ea20000008800 */
[----:B------:R-:W-:Y:S01]  /*8320*/  ISETP.NE.AND P0, PT, R114, RZ, PT ;  /* 0x000000ff7200720c */ /* 0x000fe20003f05270 */
[----:B------:R-:W-:Y:S10]  /*8330*/  BSSY B0, `(.L_x_129) ;  /* 0x0000008000007945 */ /* 0x000ff40003800000 */
[----:B------:R-:W-:Y:S05]  /*8340*/  @P1 IMAD R2, R86, 0x1000, R89 ;  /* 0x0000100056021824 */ /* 0x000fea00078e0259 */
[----:B------:R-:W-:Y:S05]  /*8350*/  @P1 IADD3 R3, PT, PT, R2, UR49, RZ ;  /* 0x0000003102031c10 */ /* 0x000fea000fffe0ff */
[----:B------:R-:W-:Y:S01]  /*8360*/  @P1 IMAD.IADD R3, R3, 0x1, R120 ;  /* 0x0000000103031824 */ /* 0x000fe200078e0278 */
[----:B------:R-:W-:Y:S06]  /*8370*/  @P0 BRA `(.L_x_130) ;  /* 0x00000000000c0947 */ /* 0x000fec0003800000 */
[----:B------:R-:W-:Y:S04]  /*8380*/  SHF.L.U32 R4, R73, 0x1f, RZ ;  /* 0x0000001f49047819 */ /* 0x000fe800000006ff */
[----:B------:R-:W3:Y:S02]  /*8390*/  SYNCS.PHASECHK.TRANS64.TRYWAIT P0, [R121+URZ+0x220], R4 ;  /* 0x00022004790075a7 */ /* 0x000ee400080011ff */
[----:B---3--:R-:W-:Y:S05]  /*83a0*/  @!P0 BRA `(.L_x_131) ;  /* 0x0000002000288947 */ /* 0x008fea0003800000 */
.L_x_130:
[----:B------:R-:W-:Y:S05]  /*83b0*/  BSYNC B0 ;  /* 0x0000000000007941 */ /* 0x000fea0003800000 */
.L_x_129:
[----:B------:R-:W-:Y:S01]  /*83c0*/  ISETP.NE.AND P0, PT, R115, RZ, PT ;  /* 0x000000ff7300720c */ /* 0x000fe20003f05270 */
[----:B---3--:R-:W-:Y:S02]  /*83d0*/  VIADD R121, R121, 0x230 ;  /* 0x0000023079797836 */ /* 0x008fe40000000000 */
[----:B------:R-:W-:Y:S03]  /*83e0*/  VIADD R86, R86, 0x1 ;  /* 0x0000000156567836 */ /* 0x000fe60000000000 */
[----:B--2---:R-:W-:Y:S07]  /*83f0*/  PRMT R0, R0, 0x654, R121 ;  /* 0x0000065400007816 */ /* 0x004fee0000000079 */
        /* <DEDUP_REMOVED lines=9> */
[----:B------:R-:W-:Y:S01]  /*8490*/  SEL R86, R86, RZ, P0 ;  /* 0x000000ff56567207 */ /* 0x000fe20000000000 */
[----:B-----5:R5:W-:Y:S02]  /*84a0*/  SYNCS.ARRIVE.TRANS64.RED.A1T0 RZ, [R0+URZ], RZ ;  /* 0x000000ff00ff79a7 */ /* 0x020be400081004ff */
[----:B-----5:R-:W-:Y:S04]  /*84b0*/  SEL R0, RZ, 0x1, P0 ;  /* 0x00000001ff007807 */ /* 0x020fe80000000000 */
[----:B--23--:R-:W-:Y:S02]  /*84c0*/  LOP3.LUT R73, R73, R0, RZ, 0x3c, !PT ;  /* 0x0000000049497212 */ /* 0x00cfe400078e3cff */
.L_x_128:
[----:B------:R-:W-:Y:S05]  /*84d0*/  BSYNC B1 ;  /* 0x0000000000017941 */ /* 0x000fea0003800000 */
.L_x_127:
[----:B------:R-:W-:Y:S05]  /*84e0*/  VIADD R0, R39, 0x40 ;  /* 0x0000004027007836 */ /* 0x000fea0000000000 */
[----:B------:R-:W-:Y:S04]  /*84f0*/  SHF.R.U32.HI R0, RZ, 0x15, R0 ;  /* 0x00000015ff007819 */ /* 0x000fe80000011600 */
[----:B------:R-:W-:Y:S11]  /*8500*/  LOP3.LUT P0, RZ, R0, 0x3, R93, 0x48, !PT ;  /* 0x0000000300ff7812 */ /* 0x000ff6000780485d */
[----:B------:R-:W-:Y:S02]  /*8510*/  @!UPT UIADD3 URZ, UPT, UPT, URZ, URZ, URZ ;  /* 0x000000fffffff290 */ /* 0x000fe4000fffe0ff */
[----:B------:R-:W-:Y:S05]  /*8520*/  @!P0 BRA `(.L_x_132) ;  /* 0x0000000000408947 */ /* 0x000fea0003800000 */
[----:B------:R-:W2:Y:S01]  /*8530*/  LDCU.64 UR8, c[0x4][0x70] ;  /* 0x01000e00ff0877ac */ /* 0x000ea20008000a00 */
[----:B------:R-:W-:Y:S01]  /*8540*/  MOV R3, 0x0 ;  /* 0x0000000000037802 */ /* 0x000fe20000000f00 */
[----:B------:R-:W-:Y:S02]  /*8550*/  HFMA2 R12, -RZ, RZ, 0, 5.9604644775390625e-08 ;  /* 0x00000001ff0c7431 */ /* 0x000fe400000001ff */
[----:B------:R-:W-:Y:S02]  /*8560*/  IMAD.MOV.U32 R8, RZ, RZ, 0x192 ;  /* 0x00000192ff087424 */ /* 0x000fe400078e00ff */
[----:B------:R-:W-:Y:S01]  /*8570*/  IMAD.MOV.U32 R13, RZ, RZ, RZ ;  /* 0x000000ffff0d7224 */ /* 0x000fe200078e00ff */
[----:B------:R-:W3:Y:S01]  /*8580*/  LDCU.64 UR6, c[0x4][0x78] ;  /* 0x01000f00ff0677ac */ /* 0x000ee20008000a00 */
[----:B------:R-:W1:Y:S01]  /*8590*/  LDC.64 R2, c[0x4][R3] ;  /* 0x0100000003027b82 */ /* 0x000e620000000a00 */
[----:B------:R-:W5:Y:S01]  /*85a0*/  LDCU.64 UR4, c[0x4][0x10] ;  /* 0x01000200ff0477ac */ /* 0x000f620008000a00 */
[----:B--2---:R-:W-:Y:S01]  /*85b0*/  MOV R5, UR9 ;  /* 0x0000000900057c02 */ /* 0x004fe20008000f00 */
[----:B------:R-:W-:Y:S01]  /*85c0*/  IMAD.U32 R4, RZ, RZ, UR8 ;  /* 0x00000008ff047e24 */ /* 0x000fe2000f8e00ff */
[----:B---3--:R-:W-:Y:S01]  /*85d0*/  MOV R7, UR7 ;  /* 0x0000000700077c02 */ /* 0x008fe20008000f00 */
[----:B------:R-:W-:Y:S01]  /*85e0*/  IMAD.U32 R6, RZ, RZ, UR6 ;  /* 0x00000006ff067e24 */ /* 0x000fe2000f8e00ff */
[----:B-----5:R-:W-:Y:S01]  /*85f0*/  MOV R11, UR5 ;  /* 0x00000005000b7c02 */ /* 0x020fe20008000f00 */
[----:B------:R-:W-:Y:S02]  /*8600*/  IMAD.U32 R10, RZ, RZ, UR4 ;  /* 0x00000004ff0a7e24 */ /* 0x000fe4000f8e00ff */
[----:B------:R-:W-:Y:S07]  /*8610*/  LEPC R20, `(.L_x_132) ;  /* 0x000000001014794e */ /* 0x000fee0000000000 */
[----:B-1--4-:R-:W-:Y:S05]  /*8620*/  CALL.ABS.NOINC R2 ;  /* 0x0000000002007343 */ /* 0x012fea0003c00000 */
.L_x_132:
[----:B------:R-:W-:Y:S01]  /*8630*/  ISETP.NE.AND P0, PT, R91, RZ, PT ;  /* 0x000000ff5b00720c */ /* 0x000fe20003f05270 */
[----:B------:R-:W-:Y:S05]  /*8640*/  WARPSYNC.ALL ;  /* 0x0000000000007948 */ /* 0x000fea0003800000 */
[----:B------:R-:W-:Y:S01]  /*8650*/  R2UR UR4, R39 ;  /* 0x00000000270472ca */ /* 0x000fe200000e0000 */
[----:B------:R-:W2:Y:S01]  /*8660*/  S2UR UR6, SR_CgaCtaId ;  /* 0x00000000000679c3 */ /* 0x000ea20000008800 */
[-C--:B------:R-:W-:Y:S01]  /*8670*/  F2FP.F16.E4M3.UNPACK_B R42, R76.reuse ;  /* 0x0000004cff2a723e */ /* 0x080fe200020006ff */
[----:B------:R-:W-:Y:S01]  /*8680*/  BSSY.RECONVERGENT B0, `(.L_x_133) ;  /* 0x000009e000007945 */ /* 0x000fe20003800200 */
[----:B------:R-:W-:Y:S02]  /*8690*/  F2FP.F16.E4M3.UNPACK_B R76, R76.H1 ;  /* 0x0000004cff4c723e */ /* 0x000fe400030006ff */
[-C--:B------:R-:W-:Y:S01]  /*86a0*/  F2FP.F16.E4M3.UNPACK_B R46, R77.reuse ;  /* 0x0000004dff2e723e */ /* 0x080fe200020006ff */
[--C-:B------:R-:W-:Y:S01]  /*86b0*/  HADD2.F32 R40, -RZ, R42.reuse.H0_H0 ;  /* 0x2000002aff287230 */ /* 0x100fe20000004100 */
[----:B------:R-:W-:Y:S01]  /*86c0*/  F2FP.F16.E4M3.UNPACK_B R77, R77.H1 ;  /* 0x0000004dff4d723e */ /* 0x000fe200030006ff */
[----:B------:R-:W-:Y:S01]  /*86d0*/  HADD2.F32 R42, -RZ, R42.H1_H1 ;  /* 0x3000002aff2a7230 */ /* 0x000fe20000004100 */
[-C--:B------:R-:W-:Y:S01]  /*86e0*/  F2FP.F16.E4M3.UNPACK_B R50, R78.reuse ;  /* 0x0000004eff32723e */ /* 0x080fe200020006ff */
[----:B------:R-:W-:Y:S01]  /*86f0*/  HADD2.F32 R43, -RZ, R76.H0_H0 ;  /* 0x2000004cff2b7230 */ /* 0x000fe20000004100 */
[----:B------:R-:W-:Y:S01]  /*8700*/  F2FP.F16.E4M3.UNPACK_B R78, R78.H1 ;  /* 0x0000004eff4e723e */ /* 0x000fe200030006ff */
[----:B------:R-:W-:Y:S01]  /*8710*/  LDTM.16dp32bit_t0_t15.x32 R4, tmem[UR4+0x40] ;  /* 0x00004004000479ee */ /* 0x000fe20008a80000 */
[----:B------:R-:W3:Y:S01]  /*8720*/  LDTM.16dp32bit_t16_t31.x32 R4, tmem[UR4+0x60] ;  /* 0x00006004000479ee */ /* 0x000ee20008aa0000 */
[----:B------:R-:W-:Y:S01]  /*8730*/  NOP ;  /* 0x0000000000007918 */ /* 0x000fe20000000000 */
[--C-:B------:R-:W-:Y:S01]  /*8740*/  HADD2.F32 R45, -RZ, R46.reuse.H0_H0 ;  /* 0x2000002eff2d7230 */ /* 0x100fe20000004100 */
[----:B------:R-:W-:Y:S01]  /*8750*/  R2UR UR5, R113 ;  /* 0x00000000710572ca */ /* 0x000fe200000e0000 */
[----:B------:R-:W-:Y:S01]  /*8760*/  HADD2.F32 R46, -RZ, R46.H1_H1 ;  /* 0x3000002eff2e7230 */ /* 0x000fe20000004100 */
[----:B------:R-:W-:Y:S01]  /*8770*/  F2FP.F16.E4M3.UNPACK_B R54, R79 ;  /* 0x0000004fff36723e */ /* 0x000fe200020006ff */
[--C-:B------:R-:W-:Y:S01]  /*8780*/  HADD2.F32 R49, -RZ, R50.reuse.H0_H0 ;  /* 0x20000032ff317230 */ /* 0x100fe20000004100 */
[----:B----4-:R-:W-:Y:S01]  /*8790*/  F2FP.F16.E4M3.UNPACK_B R58, R80 ;  /* 0x00000050ff3a723e */ /* 0x010fe200020006ff */
        /* <DEDUP_REMOVED lines=8> */
[----:B------:R-:W-:Y:S01]  /*8820*/  UIADD3 UR4, UPT, UPT, UR5, 0x270, URZ ;  /* 0x0000027005047890 */ /* 0x000fe2000fffe0ff */
[----:B------:R-:W-:Y:S01]  /*8830*/  HADD2.F32 R59, -RZ, R58.H1_H1 ;  /* 0x3000003aff3b7230 */ /* 0x000fe20000004100 */
[----:B------:R-:W-:Y:S01]  /*8840*/  F2FP.F16.E4M3.UNPACK_B R80, R80.H1 ;  /* 0x00000050ff50723e */ /* 0x000fe200030006ff */
[--C-:B------:R-:W-:Y:S01]  /*8850*/  HADD2.F32 R61, -RZ, R62.reuse.H0_H0 ;  /* 0x2000003eff3d7230 */ /* 0x100fe20000004100 */
[----:B------:R-:W-:Y:S01]  /*8860*/  F2FP.F16.E4M3.UNPACK_B R81, R81.H1 ;  /* 0x00000051ff51723e */ /* 0x000fe200030006ff */
[----:B------:R-:W-:Y:S01]  /*8870*/  HADD2.F32 R62, -RZ, R62.H1_H1 ;  /* 0x3000003eff3e7230 */ /* 0x000fe20000004100 */
[----:B------:R-:W-:Y:S01]  /*8880*/  F2FP.F16.E4M3.UNPACK_B R82, R82.H1 ;  /* 0x00000052ff52723e */ /* 0x000fe200030006ff */
[--C-:B------:R-:W-:Y:S01]  /*8890*/  HADD2.F32 R65, -RZ, R66.reuse.H0_H0 ;  /* 0x20000042ff417230 */ /* 0x100fe20000004100 */
[----:B--2---:R-:W-:Y:S01]  /*88a0*/  UPRMT UR4, UR6, 0x654, UR4 ;  /* 0x0000065406047896 */ /* 0x004fe20008000004 */
[C---:B---3--:R-:W-:Y:S01]  /*88b0*/  FMUL R4, R38.reuse, R4 ;  /* 0x0000000426047220 */ /* 0x048fe20000400000 */
[C---:B------:R-:W-:Y:S01]  /*88c0*/  FMUL R5, R38.reuse, R5 ;  /* 0x0000000526057220 */ /* 0x040fe20000400000 */
[C---:B------:R-:W-:Y:S01]  /*88d0*/  FMUL R8, R38.reuse, R8 ;  /* 0x0000000826087220 */ /* 0x040fe20000400000 */
[C---:B------:R-:W-:Y:S01]  /*88e0*/  FMUL R9, R38.reuse, R9 ;  /* 0x0000000926097220 */ /* 0x040fe20000400000 */
[C---:B------:R-:W-:Y:S01]  /*88f0*/  FFMA R4, R41.reuse, R40, R4 ;  /* 0x0000002829047223 */ /* 0x040fe20000000004 */
[C---:B------:R-:W-:Y:S01]  /*8900*/  FFMA R5, R41.reuse, R42, R5 ;  /* 0x0000002a29057223 */ /* 0x040fe20000000005 */
[C---:B------:R-:W-:Y:S01]  /*8910*/  FMUL R12, R38.reuse, R12 ;  /* 0x0000000c260c7220 */ /* 0x040fe20000400000 */
[C---:B------:R-:W-:Y:S01]  /*8920*/  FMUL R13, R38.reuse, R13 ;  /* 0x0000000d260d7220 */ /* 0x040fe20000400000 */
[----:B------:R-:W-:Y:S01]  /*8930*/  SYNCS.ARRIVE.TRANS64.RED.A1T0 RZ, [UR4], RZ ;  /* 0x000000ffffff79a7 */ /* 0x000fe20008100404 */
[C---:B------:R-:W-:Y:S01]  /*8940*/  FMUL R16, R38.reuse, R16 ;  /* 0x0000001026107220 */ /* 0x040fe20000400000 */
[C---:B------:R-:W-:Y:S01]  /*8950*/  FMUL R17, R38.reuse, R17 ;  /* 0x0000001126117220 */ /* 0x040fe20000400000 */
[C---:B------:R-:W-:Y:S01]  /*8960*/  FMUL R0, R38.reuse, R20 ;  /* 0x0000001426007220 */ /* 0x040fe20000400000 */
[C---:B------:R-:W-:Y:S01]  /*8970*/  FMUL R2, R38.reuse, R21 ;  /* 0x0000001526027220 */ /* 0x040fe20000400000 */
[C---:B------:R-:W-:Y:S01]  /*8980*/  FMUL R20, R38.reuse, R24 ;  /* 0x0000001826147220 */ /* 0x040fe20000400000 */
[C---:B------:R-:W-:Y:S01]  /*8990*/  FMUL R21, R38.reuse, R25 ;  /* 0x0000001926157220 */ /* 0x040fe20000400000 */
[----:B------:R-:W-:Y:S02]  /*89a0*/  HADD2.F32 R66, -RZ, R66.H1_H1 ;  /* 0x30000042ff427230 */ /* 0x000fe40000004100 */
        /* <DEDUP_REMOVED lines=15> */
[----:B------:R-:W-:Y:S01]  /*8aa0*/  FFMA R10, R41, R47, R10 ;  /* 0x0000002f290a7223 */ /* 0x000fe2000000000a */
[----:B------:R-:W-:Y:S01]  /*8ab0*/  HADD2.F32 R43, -RZ, R69.H0_H0 ;  /* 0x20000045ff2b7230 */ /* 0x000fe20000004100 */
[----:B-1----:R-:W-:Y:S01]  /*8ac0*/  F2FP.SATFINITE.E4M3.F32.PACK_AB_MERGE_C R108, R7, R6, RZ ;  /* 0x00000006076c723e */ /* 0x002fe200048070ff */
        /* <DEDUP_REMOVED lines=8> */
[----:B------:R-:W-:Y:S01]  /*8b50*/  FFMA R14, R41, R51, R14 ;  /* 0x00000033290e7223 */ /* 0x000fe2000000000e */
[C---:B------:R-:W-:Y:S01]  /*8b60*/  FMUL R15, R38.reuse, R15 ;  /* 0x0000000f260f7220 */ /* 0x040fe20000400000 */
[----:B------:R-:W-:Y:S01]  /*8b70*/  F2FP.F16.E4M3.UNPACK_B R83, R83.H1 ;  /* 0x00000053ff53723e */ /* 0x000fe200030006ff */
[--C-:B------:R-:W-:Y:S01]  /*8b80*/  HADD2.F32 R55, -RZ, R79.reuse.H0_H0 ;  /* 0x2000004fff377230 */ /* 0x100fe20000004100 */
[----:B------:R-:W-:Y:S01]  /*8b90*/  F2FP.SATFINITE.E4M3.F32.PACK_AB_MERGE_C R109, R11, R10, RZ ;  /* 0x0000000a0b6d723e */ /* 0x000fe200048070ff */
[C---:B------:R-:W-:Y:S01]  /*8ba0*/  FFMA R15, R41.reuse, R52, R15 ;  /* 0x00000034290f7223 */ /* 0x040fe2000000000f */
[C---:B------:R-:W-:Y:S01]  /*8bb0*/  FFMA R16, R41.reuse, R53, R16 ;  /* 0x0000003529107223 */ /* 0x040fe20000000010 */
[----:B------:R-:W-:Y:S01]  /*8bc0*/  FFMA R17, R41, R54, R17 ;  /* 0x0000003629117223 */ /* 0x000fe20000000011 */
[----:B------:R-:W-:Y:S01]  /*8bd0*/  F2FP.SATFINITE.E4M3.F32.PACK_AB_MERGE_C R109, R9, R8, R109 ;  /* 0x00000008096d723e */ /* 0x000fe2000480706d */
[----:B------:R-:W-:Y:S01]  /*8be0*/  HADD2.F32 R56, -RZ, R79.H1_H1 ;  /* 0x3000004fff387230 */ /* 0x000fe20000004100 */
[----:B------:R-:W-:Y:S01]  /*8bf0*/  F2FP.SATFINITE.E4M3.F32.PACK_AB_MERGE_C R110, R15, R14, RZ ;  /* 0x0000000e0f6e723e */ /* 0x000fe200048070ff */
[C---:B------:R-:W-:Y:S01]  /*8c00*/  FMUL R18, R38.reuse, R18 ;  /* 0x0000001226127220 */ /* 0x040fe20000400000 */
[C---:B------:R-:W-:Y:S01]  /*8c10*/  FMUL R19, R38.reuse, R19 ;  /* 0x0000001326137220 */ /* 0x040fe20000400000 */
[--C-:B------:R-:W-:Y:S02]  /*8c20*/  HADD2.F32 R58, -RZ, R80.reuse.H0_H0 ;  /* 0x20000050ff3a7230 */ /* 0x100fe40000004100 */
[C---:B------:R-:W-:Y:S01]  /*8c30*/  FMUL R3, R38.reuse, R22 ;  /* 0x0000001626037220 */ /* 0x040fe20000400000 */
[C---:B------:R-:W-:Y:S01]  /*8c40*/  FFMA R18, R41.reuse, R55, R18 ;  /* 0x0000003729127223 */ /* 0x040fe20000000012 */
[----:B------:R-:W-:Y:S02]  /*8c50*/  HADD2.F32 R60, -RZ, R80.H1_H1 ;  /* 0x30000050ff3c7230 */ /* 0x000fe40000004100 */
        /* <DEDUP_REMOVED lines=42> */
[----:B------:R-:W-:Y:S03]  /*8f00*/  IADD3 R70, PT, PT, R36, 0x1, RZ ;  /* 0x0000000124467810 */ /* 0x000fe60007ffe0ff */
        /* <DEDUP_REMOVED lines=13> */
[----:B------:R-:W-:Y:S01]  /*8fe0*/  R2UR UR12, R104 ;  /* 0x00000000680c72ca */ /* 0x000fe200000e0000 */
[----:B------:R-:W-:Y:S01]  /*8ff0*/  UIADD3 UR8, UPT, UPT, UR49, 0x3400, URZ ;  /* 0x0000340031087890 */ /* 0x000fe2000fffe0ff */
[----:B------:R-:W-:Y:S01]  /*9000*/  R2UR UR13, R105 ;  /* 0x00000000690d72ca */ /* 0x000fe200000e0000 */
[----:B--2---:R-:W-:Y:S04]  /*9010*/  UIADD3 UR4, UP0, UPT, UR6, 0x780, URZ ;  /* 0x0000078006047890 */ /* 0x004fe8000ff1e0ff */
[----:B------:R-:W-:Y:S09]  /*9020*/  UIADD3.X UR5, UPT, UPT, URZ, UR7, URZ, UP0, !UPT ;  /* 0x00000007ff057290 */ /* 0x000ff200087fe4ff */
[----:B------:R2:W-:Y:S01]  /*9030*/  UTMASTG.5D.IM2COL [UR8], [UR4] ;  /* 0x00000008040073b5 */ /* 0x0005e20008060000 */
[----:B------:R0:W-:Y:S01]  /*9040*/  UTMACMDFLUSH ;  /* 0x00000000000079b7 */ /* 0x0001e20000000000 */
[----:B--2---:R-:W-:Y:S04]  /*9050*/  DEPBAR.LE SB0, 0x1 ;  /* 0x000080400000791a */ /* 0x004fe80000000000 */
.L_x_134:
[----:B------:R-:W-:Y:S05]  /*9060*/  BSYNC.RECONVERGENT B0 ;  /* 0x0000000000007941 */ /* 0x000fea0003800200 */
.L_x_133:
[----:B------:R-:W-:Y:S01]  /*9070*/  R2UR UR5, R99 ;  /* 0x00000000630572ca */ /* 0x000fe200000e0000 */
[----:B------:R-:W-:Y:S01]  /*9080*/  BAR.SYNC.DEFER_BLOCKING 0x1, 0x80 ;  /* 0x0042000000007b1d */ /* 0x000fe20000010000 */
[----:B------:R-:W-:Y:S01]  /*9090*/  R2UR UR4, R100 ;  /* 0x00000000640472ca */ /* 0x000fe200000e0000 */
[----:B------:R-:W-:Y:S01]  /*90a0*/  UISETP.NE.AND UP0, UPT, UR51, URZ, UPT ;  /* 0x000000ff3300728c */ /* 0x000fe2000bf05270 */
[C---:B------:R-:W-:Y:S02]  /*90b0*/  ISETP.NE.AND P0, PT, R70.reuse, 0x2, PT ;  /* 0x000000024600780c */ /* 0x040fe40003f05270 */
[----:B------:R-:W-:Y:S02]  /*90c0*/  LOP3.LUT R87, R87, 0x1, RZ, 0x3c, !PT ;  /* 0x0000000157577812 */ /* 0x000fe400078e3cff */
[----:B------:R-:W-:Y:S02]  /*90d0*/  SEL R3, RZ, 0x1, P0 ;  /* 0x00000001ff037807 */ /* 0x000fe40000000000 */
[----:B------:R-:W-:Y:S02]  /*90e0*/  SEL R36, R70, RZ, P0 ;  /* 0x000000ff46247207 */ /* 0x000fe40000000000 */
[----:B------:R-:W-:Y:S01]  /*90f0*/  LOP3.LUT R88, R88, R3, RZ, 0x3c, !PT ;  /* 0x0000000358587212 */ /* 0x000fe200078e3cff */
[----:B------:R-:W-:Y:S02]  /*9100*/  UIADD3 UR24, UPT, UPT, UR36, UR5, URZ ;  /* 0x0000000524187290 */ /* 0x000fe4000fffe0ff */
[----:B------:R-:W-:Y:S01]  /*9110*/  UIADD3 UR52, UPT, UPT, UR37, UR4, URZ ;  /* 0x0000000425347290 */ /* 0x000fe2000fffe0ff */
[----:B------:R-:W-:Y:S01]  /*9120*/  UMOV UR50, UR61 ;  /* 0x0000003d00327c82 */ /* 0x000fe20008000000 */
[----:B------:R-:W-:Y:S10]  /*9130*/  BRA.U UP0, `(.L_x_135) ;  /* 0xffffffd500207547 */ /* 0x000ff4000b83ffff */
[----:B------:R-:W-:Y:S05]  /*9140*/  EXIT ;  /* 0x000000000000794d */ /* 0x000fea0003800000 */
.L_x_25:
[----:B------:R-:W-:Y:S07]  /*9150*/  MOV R0, UR9 ;  /* 0x0000000900007c02 */ /* 0x000fee0008000f00 */
.L_x_136:
[----:B--2---:R2:W3:Y:S02]  /*9160*/  SYNCS.PHASECHK.TRANS64.TRYWAIT P0, [R0+URZ+0x110], R5 ;  /* 0x00011005000075a7 */ /* 0x0044e400080011ff */
[----:B---3--:R-:W-:Y:S05]  /*9170*/  @!P0 NANOSLEEP.SYNCS 0x989680 ;  /* 0x009896800000895d */ /* 0x008fea0003900000 */
[----:B------:R-:W3:Y:S02]  /*9180*/  @!P0 SYNCS.PHASECHK.TRANS64 P0, [R0+URZ+0x110], R5 ;  /* 0x00011005000085a7 */ /* 0x000ee400080010ff */
[----:B---3--:R-:W-:Y:S05]  /*9190*/  @!P0 BRA `(.L_x_136) ;  /* 0xfffffffc00f08947 */ /* 0x008fea000383ffff */
[----:B------:R-:W-:Y:S05]  /*91a0*/  BRA `(.L_x_24) ;  /* 0xffffff8c00347947 */ /* 0x000fea000383ffff */
.L_x_32:
[----:B------:R-:W-:Y:S07]  /*91b0*/  MOV R0, UR9 ;  /* 0x0000000900007c02 */ /* 0x000fee0008000f00 */
.L_x_137:
[----:B-1----:R1:W2:Y:S02]  /*91c0*/  SYNCS.PHASECHK.TRANS64.TRYWAIT P0, [R0+URZ+0x110], R5 ;  /* 0x00011005000075a7 */ /* 0x0022a400080011ff */
[----:B--2---:R-:W-:Y:S05]  /*91d0*/  @!P0 NANOSLEEP.SYNCS 0x989680 ;  /* 0x009896800000895d */ /* 0x004fea0003900000 */
[----:B------:R-:W2:Y:S02]  /*91e0*/  @!P0 SYNCS.PHASECHK.TRANS64 P0, [R0+URZ+0x110], R5 ;  /* 0x00011005000085a7 */ /* 0x000ea400080010ff */
[----:B--2---:R-:W-:Y:S05]  /*91f0*/  @!P0 BRA `(.L_x_137) ;  /* 0xfffffffc00f08947 */ /* 0x004fea000383ffff */
[----:B------:R-:W-:Y:S05]  /*9200*/  BRA `(.L_x_31) ;  /* 0xffffff9000cc7947 */ /* 0x000fea000383ffff */
.L_x_37:
[----:B-1----:R-:W-:-:S07]  /*9210*/  MOV R0, UR29 ;  /* 0x0000001d00007c02 */ /* 0x002fce0008000f00 */
.L_x_138:
[----:B-1----:R1:W2:Y:S02]  /*9220*/  SYNCS.PHASECHK.TRANS64.TRYWAIT P0, [R0+URZ+0x250], R5 ;  /* 0x00025005000075a7 */ /* 0x0022a400080011ff */
[----:B--2---:R-:W-:Y:S05]  /*9230*/  @!P0 NANOSLEEP.SYNCS 0x989680 ;  /* 0x009896800000895d */ /* 0x004fea0003900000 */
[----:B------:R-:W2:Y:S02]  /*9240*/  @!P0 SYNCS.PHASECHK.TRANS64 P0, [R0+URZ+0x250], R5 ;  /* 0x00025005000085a7 */ /* 0x000ea400080010ff */
[----:B--2---:R-:W-:Y:S05]  /*9250*/  @!P0 BRA `(.L_x_138) ;  /* 0xfffffffc00f08947 */ /* 0x004fea000383ffff */
[----:B------:R-:W-:Y:S05]  /*9260*/  BRA `(.L_x_139) ;  /* 0xffffff9400a87947 */ /* 0x000fea000383ffff */
.L_x_41:
[----:B------:R-:W-:-:S07]  /*9270*/  MOV R0, UR4 ;  /* 0x0000000400007c02 */ /* 0x000fce0008000f00 */
.L_x_140:
[----:B-1----:R1:W2:Y:S02]  /*9280*/  SYNCS.PHASECHK.TRANS64.TRYWAIT P0, [R0+URZ], R5 ;  /* 0x00000005000075a7 */ /* 0x0022a400080011ff */
[----:B--2---:R-:W-:Y:S05]  /*9290*/  @!P0 NANOSLEEP.SYNCS 0x989680 ;  /* 0x009896800000895d */ /* 0x004fea0003900000 */
[----:B------:R-:W2:Y:S02]  /*92a0*/  @!P0 SYNCS.PHASECHK.TRANS64 P0, [R0+URZ], R5 ;  /* 0x00000005000085a7 */ /* 0x000ea400080010ff */
[----:B--2---:R-:W-:Y:S05]  /*92b0*/  @!P0 BRA `(.L_x_140) ;  /* 0xfffffffc00f08947 */ /* 0x004fea000383ffff */
[----:B------:R-:W-:Y:S05]  /*92c0*/  BRA `(.L_x_141) ;  /* 0xffffff9c003c7947 */ /* 0x000fea000383ffff */
.L_x_42:
[----:B-1----:R-:W-:-:S07]  /*92d0*/  MOV R0, UR5 ;  /* 0x0000000500007c02 */ /* 0x002fce0008000f00 */
.L_x_142:
[----:B-1----:R1:W2:Y:S02]  /*92e0*/  SYNCS.PHASECHK.TRANS64.TRYWAIT P0, [R0+URZ], R3 ;  /* 0x00000003000075a7 */ /* 0x0022a400080011ff */
[----:B--2---:R-:W-:Y:S05]  /*92f0*/  @!P0 NANOSLEEP.SYNCS 0x989680 ;  /* 0x009896800000895d */ /* 0x004fea0003900000 */
[----:B------:R-:W2:Y:S02]  /*9300*/  @!P0 SYNCS.PHASECHK.TRANS64 P0, [R0+URZ], R3 ;  /* 0x00000003000085a7 */ /* 0x000ea400080010ff */
[----:B--2---:R-:W-:Y:S05]  /*9310*/  @!P0 BRA `(.L_x_142) ;  /* 0xfffffffc00f08947 */ /* 0x004fea000383ffff */
[----:B------:R-:W-:Y:S05]  /*9320*/  BRA `(.L_x_143) ;  /* 0xffffff9c00487947 */ /* 0x000fea000383ffff */
.L_x_43:
[----:B------:R-:W-:-:S07]  /*9330*/  MOV R0, UR5 ;  /* 0x0000000500007c02 */ /* 0x000fce0008000f00 */
.L_x_144:
[----:B-1----:R1:W2:Y:S02]  /*9340*/  SYNCS.PHASECHK.TRANS64.TRYWAIT P0, [R0+URZ], R3 ;  /* 0x00000003000075a7 */ /* 0x0022a400080011ff */
[----:B--2---:R-:W-:Y:S05]  /*9350*/  @!P0 NANOSLEEP.SYNCS 0x989680 ;  /* 0x009896800000895d */ /* 0x004fea0003900000 */
[----:B------:R-:W2:Y:S02]  /*9360*/  @!P0 SYNCS.PHASECHK.TRANS64 P0, [R0+URZ], R3 ;  /* 0x00000003000085a7 */ /* 0x000ea400080010ff */
[----:B--2---:R-:W-:Y:S05]  /*9370*/  @!P0 BRA `(.L_x_144) ;  /* 0xfffffffc00f08947 */ /* 0x004fea000383ffff */
[----:B------:R-:W-:Y:S05]  /*9380*/  BRA `(.L_x_145) ;  /* 0xffffff9c00547947 */ /* 0x000fea000383ffff */
.L_x_44:
[----:B------:R-:W-:-:S07]  /*9390*/  MOV R0, UR5 ;  /* 0x0000000500007c02 */ /* 0x000fce0008000f00 */
.L_x_146:
[----:B-1----:R1:W2:Y:S02]  /*93a0*/  SYNCS.PHASECHK.TRANS64.TRYWAIT P0, [R0+URZ], R3 ;  /* 0x00000003000075a7 */ /* 0x0022a400080011ff */
[----:B--2---:R-:W-:Y:S05]  /*93b0*/  @!P0 NANOSLEEP.SYNCS 0x989680 ;  /* 0x009896800000895d */ /* 0x004fea0003900000 */
[----:B------:R-:W2:Y:S02]  /*93c0*/  @!P0 SYNCS.PHASECHK.TRANS64 P0, [R0+URZ], R3 ;  /* 0x00000003000085a7 */ /* 0x000ea400080010ff */
[----:B--2---:R-:W-:Y:S05]  /*93d0*/  @!P0 BRA `(.L_x_146) ;  /* 0xfffffffc00f08947 */ /* 0x004fea000383ffff */
[----:B------:R-:W-:Y:S05]  /*93e0*/  BRA `(.L_x_147) ;  /* 0xffffff9c00607947 */ /* 0x000fea000383ffff */
.L_x_45:
[----:B------:R-:W-:-:S07]  /*93f0*/  MOV R0, UR5 ;  /* 0x0000000500007c02 */ /* 0x000fce0008000f00 */
.L_x_148:
[----:B-1----:R1:W2:Y:S02]  /*9400*/  SYNCS.PHASECHK.TRANS64.TRYWAIT P0, [R0+URZ], R3 ;  /* 0x00000003000075a7 */ /* 0x0022a400080011ff */
[----:B--2---:R-:W-:Y:S05]  /*9410*/  @!P0 NANOSLEEP.SYNCS 0x989680 ;  /* 0x009896800000895d */ /* 0x004fea0003900000 */
[----:B------:R-:W2:Y:S02]  /*9420*/  @!P0 SYNCS.PHASECHK.TRANS64 P0, [R0+URZ], R3 ;  /* 0x00000003000085a7 */ /* 0x000ea400080010ff */
[----:B--2---:R-:W-:Y:S05]  /*9430*/  @!P0 BRA `(.L_x_148) ;  /* 0xfffffffc00f08947 */ /* 0x004fea000383ffff */
[----:B------:R-:W-:Y:S05]  /*9440*/  BRA `(.L_x_149) ;  /* 0xffffff9c006c7947 */ /* 0x000fea000383ffff */
.L_x_46:
[----:B------:R-:W-:-:S07]  /*9450*/  MOV R0, UR5 ;  /* 0x0000000500007c02 */ /* 0x000fce0008000f00 */
.L_x_150:
[----:B-1----:R1:W2:Y:S02]  /*9460*/  SYNCS.PHASECHK.TRANS64.TRYWAIT P0, [R0+URZ], R3 ;  /* 0x00000003000075a7 */ /* 0x0022a400080011ff */
[----:B--2---:R-:W-:Y:S05]  /*9470*/  @!P0 NANOSLEEP.SYNCS 0x989680 ;  /* 0x009896800000895d */ /* 0x004fea0003900000 */
[----:B------:R-:W2:Y:S02]  /*9480*/  @!P0 SYNCS.PHASECHK.TRANS64 P0, [R0+URZ], R3 ;  /* 0x00000003000085a7 */ /* 0x000ea400080010ff */
[----:B--2---:R-:W-:Y:S05]  /*9490*/  @!P0 BRA `(.L_x_150) ;  /* 0xfffffffc00f08947 */ /* 0x004fea000383ffff */
[----:B------:R-:W-:Y:S05]  /*94a0*/  BRA `(.L_x_151) ;  /* 0xffffff9c00787947 */ /* 0x000fea000383ffff */
.L_x_47:
[----:B------:R-:W-:-:S07]  /*94b0*/  MOV R0, UR5 ;  /* 0x0000000500007c02 */ /* 0x000fce0008000f00 */
.L_x_152:
[----:B-1----:R1:W2:Y:S02]  /*94c0*/  SYNCS.PHASECHK.TRANS64.TRYWAIT P0, [R0+URZ], R3 ;  /* 0x00000003000075a7 */ /* 0x0022a400080011ff */
[----:B--2---:R-:W-:Y:S05]  /*94d0*/  @!P0 NANOSLEEP.SYNCS 0x989680 ;  /* 0x009896800000895d */ /* 0x004fea0003900000 */
[----:B------:R-:W2:Y:S02]  /*94e0*/  @!P0 SYNCS.PHASECHK.TRANS64 P0, [R0+URZ], R3 ;  /* 0x00000003000085a7 */ /* 0x000ea400080010ff */
[----:B--2---:R-:W-:Y:S05]  /*94f0*/  @!P0 BRA `(.L_x_152) ;  /* 0xfffffffc00f08947 */ /* 0x004fea000383ffff */
[----:B------:R-:W-:Y:S05]  /*9500*/  BRA `(.L_x_153) ;  /* 0xffffff9c00847947 */ /* 0x000fea000383ffff */
.L_x_48:
[----:B------:R-:W-:-:S07]  /*9510*/  MOV R0, UR5 ;  /* 0x0000000500007c02 */ /* 0x000fce0008000f00 */
.L_x_154:
[----:B-1----:R1:W2:Y:S02]  /*9520*/  SYNCS.PHASECHK.TRANS64.TRYWAIT P0, [R0+URZ], R3 ;  /* 0x00000003000075a7 */ /* 0x0022a400080011ff */
[----:B--2---:R-:W-:Y:S05]  /*9530*/  @!P0 NANOSLEEP.SYNCS 0x989680 ;  /* 0x009896800000895d */ /* 0x004fea0003900000 */
[----:B------:R-:W2:Y:S02]  /*9540*/  @!P0 SYNCS.PHASECHK.TRANS64 P0, [R0+URZ], R3 ;  /* 0x00000003000085a7 */ /* 0x000ea400080010ff */
[----:B--2---:R-:W-:Y:S05]  /*9550*/  @!P0 BRA `(.L_x_154) ;  /* 0xfffffffc00f08947 */ /* 0x004fea000383ffff */
[----:B------:R-:W-:Y:S05]  /*9560*/  BRA `(.L_x_155) ;  /* 0xffffff9c00907947 */ /* 0x000fea000383ffff */
.L_x_49:
[----:B------:R-:W-:-:S07]  /*9570*/  MOV R0, UR5 ;  /* 0x0000000500007c02 */ /* 0x000fce0008000f00 */
.L_x_156:
[----:B-1----:R1:W2:Y:S02]  /*9580*/  SYNCS.PHASECHK.TRANS64.TRYWAIT P0, [R0+URZ], R3 ;  /* 0x00000003000075a7 */ /* 0x0022a400080011ff */
[----:B--2---:R-:W-:Y:S05]  /*9590*/  @!P0 NANOSLEEP.SYNCS 0x989680 ;  /* 0x009896800000895d */ /* 0x004fea0003900000 */
[----:B------:R-:W2:Y:S02]  /*95a0*/  @!P0 SYNCS.PHASECHK.TRANS64 P0, [R0+URZ], R3 ;  /* 0x00000003000085a7 */ /* 0x000ea400080010ff */
[----:B--2---:R-:W-:Y:S05]  /*95b0*/  @!P0 BRA `(.L_x_156) ;  /* 0xfffffffc00f08947 */ /* 0x004fea000383ffff */
[----:B------:R-:W-:Y:S05]  /*95c0*/  BRA `(.L_x_157) ;  /* 0xffffff9c009c7947 */ /* 0x000fea000383ffff */
.L_x_50:
[----:B------:R-:W-:-:S07]  /*95d0*/  MOV R0, UR5 ;  /* 0x0000000500007c02 */ /* 0x000fce0008000f00 */
.L_x_158:
[----:B-1----:R1:W2:Y:S02]  /*95e0*/  SYNCS.PHASECHK.TRANS64.TRYWAIT P0, [R0+URZ], R3 ;  /* 0x00000003000075a7 */ /* 0x0022a400080011ff */
[----:B--2---:R-:W-:Y:S05]  /*95f0*/  @!P0 NANOSLEEP.SYNCS 0x989680 ;  /* 0x009896800000895d */ /* 0x004fea0003900000 */
[----:B------:R-:W2:Y:S02]  /*9600*/  @!P0 SYNCS.PHASECHK.TRANS64 P0, [R0+URZ], R3 ;  /* 0x00000003000085a7 */ /* 0x000ea400080010ff */
[----:B--2---:R-:W-:Y:S05]  /*9610*/  @!P0 BRA `(.L_x_158) ;  /* 0xfffffffc00f08947 */ /* 0x004fea000383ffff */
[----:B------:R-:W-:Y:S05]  /*9620*/  BRA `(.L_x_159) ;  /* 0xffffff9c00a87947 */ /* 0x000fea000383ffff */
.L_x_51:
[----:B------:R-:W-:-:S07]  /*9630*/  MOV R0, UR5 ;  /* 0x0000000500007c02 */ /* 0x000fce0008000f00 */
.L_x_160:
[----:B-1----:R1:W2:Y:S02]  /*9640*/  SYNCS.PHASECHK.TRANS64.TRYWAIT P0, [R0+URZ], R3 ;  /* 0x00000003000075a7 */ /* 0x0022a400080011ff */
[----:B--2---:R-:W-:Y:S05]  /*9650*/  @!P0 NANOSLEEP.SYNCS 0x989680 ;  /* 0x009896800000895d */ /* 0x004fea0003900000 */
[----:B------:R-:W2:Y:S02]  /*9660*/  @!P0 SYNCS.PHASECHK.TRANS64 P0, [R0+URZ], R3 ;  /* 0x00000003000085a7 */ /* 0x000ea400080010ff */
[----:B--2---:R-:W-:Y:S05]  /*9670*/  @!P0 BRA `(.L_x_160) ;  /* 0xfffffffc00f08947 */ /* 0x004fea000383ffff */
[----:B------:R-:W-:Y:S05]  /*9680*/  BRA `(.L_x_161) ;  /* 0xffffff9c00b47947 */ /* 0x000fea000383ffff */
.L_x_52:
[----:B------:R-:W-:-:S07]  /*9690*/  MOV R0, UR5 ;  /* 0x0000000500007c02 */ /* 0x000fce0008000f00 */
.L_x_162:
[----:B-1----:R1:W2:Y:S02]  /*96a0*/  SYNCS.PHASECHK.TRANS64.TRYWAIT P0, [R0+URZ], R3 ;  /* 0x00000003000075a7 */ /* 0x0022a400080011ff */
[----:B--2---:R-:W-:Y:S05]  /*96b0*/  @!P0 NANOSLEEP.SYNCS 0x989680 ;  /* 0x009896800000895d */ /* 0x004fea0003900000 */
[----:B------:R-:W2:Y:S02]  /*96c0*/  @!P0 SYNCS.PHASECHK.TRANS64 P0, [R0+URZ], R3 ;  /* 0x00000003000085a7 */ /* 0x000ea400080010ff */
[----:B--2---:R-:W-:Y:S05]  /*96d0*/  @!P0 BRA `(.L_x_162) ;  /* 0xfffffffc00f08947 */ /* 0x004fea000383ffff */
[----:B------:R-:W-:Y:S05]  /*96e0*/  BRA `(.L_x_163) ;  /* 0xffffff9c00c07947 */ /* 0x000fea000383ffff */
.L_x_53:
[----:B------:R-:W-:-:S07]  /*96f0*/  MOV R0, UR5 ;  /* 0x0000000500007c02 */ /* 0x000fce0008000f00 */
.L_x_164:
[----:B-1----:R1:W2:Y:S02]  /*9700*/  SYNCS.PHASECHK.TRANS64.TRYWAIT P0, [R0+URZ], R3 ;  /* 0x00000003000075a7 */ /* 0x0022a400080011ff */
[----:B--2---:R-:W-:Y:S05]  /*9710*/  @!P0 NANOSLEEP.SYNCS 0x989680 ;  /* 0x009896800000895d */ /* 0x004fea0003900000 */
[----:B------:R-:W2:Y:S02]  /*9720*/  @!P0 SYNCS.PHASECHK.TRANS64 P0, [R0+URZ], R3 ;  /* 0x00000003000085a7 */ /* 0x000ea400080010ff */
[----:B--2---:R-:W-:Y:S05]  /*9730*/  @!P0 BRA `(.L_x_164) ;  /* 0xfffffffc00f08947 */ /* 0x004fea000383ffff */
[----:B------:R-:W-:Y:S05]  /*9740*/  BRA `(.L_x_165) ;  /* 0xffffff9c00cc7947 */ /* 0x000fea000383ffff */
.L_x_54:
[----:B------:R-:W-:-:S07]  /*9750*/  MOV R0, UR5 ;  /* 0x0000000500007c02 */ /* 0x000fce0008000f00 */
.L_x_166:
[----:B-1----:R1:W2:Y:S02]  /*9760*/  SYNCS.PHASECHK.TRANS64.TRYWAIT P0, [R0+URZ], R3 ;  /* 0x00000003000075a7 */ /* 0x0022a400080011ff */
[----:B--2---:R-:W-:Y:S05]  /*9770*/  @!P0 NANOSLEEP.SYNCS 0x989680 ;  /* 0x009896800000895d */ /* 0x004fea0003900000 */
[----:B------:R-:W2:Y:S02]  /*9780*/  @!P0 SYNCS.PHASECHK.TRANS64 P0, [R0+URZ], R3 ;  /* 0x00000003000085a7 */ /* 0x000ea400080010ff */
[----:B--2---:R-:W-:Y:S05]  /*9790*/  @!P0 BRA `(.L_x_166) ;  /* 0xfffffffc00f08947 */ /* 0x004fea000383ffff */
[----:B------:R-:W-:Y:S05]  /*97a0*/  BRA `(.L_x_167) ;  /* 0xffffff9c00d87947 */ /* 0x000fea000383ffff */
.L_x_55:
[----:B------:R-:W-:-:S07]  /*97b0*/  MOV R0, UR5 ;  /* 0x0000000500007c02 */ /* 0x000fce0008000f00 */
.L_x_168:
[----:B-1----:R1:W2:Y:S02]  /*97c0*/  SYNCS.PHASECHK.TRANS64.TRYWAIT P0, [R0+URZ], R3 ;  /* 0x00000003000075a7 */ /* 0x0022a400080011ff */
[----:B--2---:R-:W-:Y:S05]  /*97d0*/  @!P0 NANOSLEEP.SYNCS 0x989680 ;  /* 0x009896800000895d */ /* 0x004fea0003900000 */
[----:B------:R-:W2:Y:S02]  /*97e0*/  @!P0 SYNCS.PHASECHK.TRANS64 P0, [R0+URZ], R3 ;  /* 0x00000003000085a7 */ /* 0x000ea400080010ff */
[----:B--2---:R-:W-:Y:S05]  /*97f0*/  @!P0 BRA `(.L_x_168) ;  /* 0xfffffffc00f08947 */ /* 0x004fea000383ffff */
[----:B------:R-:W-:Y:S05]  /*9800*/  BRA `(.L_x_169) ;  /* 0xffffff9c00e47947 */ /* 0x000fea000383ffff */
.L_x_56:
[----:B------:R-:W-:-:S07]  /*9810*/  MOV R0, UR5 ;  /* 0x0000000500007c02 */ /* 0x000fce0008000f00 */
.L_x_170:
[----:B-1----:R1:W2:Y:S02]  /*9820*/  SYNCS.PHASECHK.TRANS64.TRYWAIT P0, [R0+URZ], R3 ;  /* 0x00000003000075a7 */ /* 0x0022a400080011ff */
[----:B--2---:R-:W-:Y:S05]  /*9830*/  @!P0 NANOSLEEP.SYNCS 0x989680 ;  /* 0x009896800000895d */ /* 0x004fea0003900000 */
[----:B------:R-:W2:Y:S02]  /*9840*/  @!P0 SYNCS.PHASECHK.TRANS64 P0, [R0+URZ], R3 ;  /* 0x00000003000085a7 */ /* 0x000ea400080010ff */
[----:B--2---:R-:W-:Y:S05]  /*9850*/  @!P0 BRA `(.L_x_170) ;  /* 0xfffffffc00f08947 */ /* 0x004fea000383ffff */
[----:B------:R-:W-:Y:S05]  /*9860*/  BRA `(.L_x_171) ;  /* 0xffffff9c00f07947 */ /* 0x000fea000383ffff */
.L_x_57:
[----:B------:R-:W-:-:S07]  /*9870*/  MOV R0, UR5 ;  /* 0x0000000500007c02 */ /* 0x000fce0008000f00 */
.L_x_172:
[----:B-1----:R1:W2:Y:S02]  /*9880*/  SYNCS.PHASECHK.TRANS64.TRYWAIT P0, [R0+URZ], R3 ;  /* 0x00000003000075a7 */ /* 0x0022a400080011ff */
[----:B--2---:R-:W-:Y:S05]  /*9890*/  @!P0 NANOSLEEP.SYNCS 0x989680 ;  /* 0x009896800000895d */ /* 0x004fea0003900000 */
[----:B------:R-:W2:Y:S02]  /*98a0*/  @!P0 SYNCS.PHASECHK.TRANS64 P0, [R0+URZ], R3 ;  /* 0x00000003000085a7 */ /* 0x000ea400080010ff */
[----:B--2---:R-:W-:Y:S05]  /*98b0*/  @!P0 BRA `(.L_x_172) ;  /* 0xfffffffc00f08947 */ /* 0x004fea000383ffff */
[----:B------:R-:W-:Y:S05]  /*98c0*/  BRA `(.L_x_173) ;  /* 0xffffff9c00fc7947 */ /* 0x000fea000383ffff */
.L_x_58:
[----:B------:R-:W-:-:S07]  /*98d0*/  MOV R0, UR5 ;  /* 0x0000000500007c02 */ /* 0x000fce0008000f00 */
.L_x_174:
[----:B-1----:R1:W2:Y:S02]  /*98e0*/  SYNCS.PHASECHK.TRANS64.TRYWAIT P0, [R0+URZ], R3 ;  /* 0x00000003000075a7 */ /* 0x0022a400080011ff */
[----:B--2---:R-:W-:Y:S05]  /*98f0*/  @!P0 NANOSLEEP.SYNCS 0x989680 ;  /* 0x009896800000895d */ /* 0x004fea0003900000 */
[----:B------:R-:W2:Y:S02]  /*9900*/  @!P0 SYNCS.PHASECHK.TRANS64 P0, [R0+URZ], R3 ;  /* 0x00000003000085a7 */ /* 0x000ea400080010ff */
[----:B--2---:R-:W-:Y:S05]  /*9910*/  @!P0 BRA `(.L_x_174) ;  /* 0xfffffffc00f08947 */ /* 0x004fea000383ffff */
[----:B------:R-:W-:Y:S05]  /*9920*/  BRA `(.L_x_175) ;  /* 0xffffffa000087947 */ /* 0x000fea000383ffff */
.L_x_59:
[----:B------:R-:W-:-:S07]  /*9930*/  MOV R0, UR5 ;  /* 0x0000000500007c02 */ /* 0x000fce0008000f00 */
.L_x_176:
[----:B-1----:R1:W2:Y:S02]  /*9940*/  SYNCS.PHASECHK.TRANS64.TRYWAIT P0, [R0+URZ], R3 ;  /* 0x00000003000075a7 */ /* 0x0022a400080011ff */
[----:B--2---:R-:W-:Y:S05]  /*9950*/  @!P0 NANOSLEEP.SYNCS 0x989680 ;  /* 0x009896800000895d */ /* 0x004fea0003900000 */
[----:B------:R-:W2:Y:S02]  /*9960*/  @!P0 SYNCS.PHASECHK.TRANS64 P0, [R0+URZ], R3 ;  /* 0x00000003000085a7 */ /* 0x000ea400080010ff */
[----:B--2---:R-:W-:Y:S05]  /*9970*/  @!P0 BRA `(.L_x_176) ;  /* 0xfffffffc00f08947 */ /* 0x004fea000383ffff */
[----:B------:R-:W-:Y:S05]  /*9980*/  BRA `(.L_x_177) ;  /* 0xffffffa000147947 */ /* 0x000fea000383ffff */
.L_x_60:
[----:B------:R-:W-:-:S07]  /*9990*/  MOV R0, UR5 ;  /* 0x0000000500007c02 */ /* 0x000fce0008000f00 */
.L_x_178:
[----:B-1----:R1:W2:Y:S02]  /*99a0*/  SYNCS.PHASECHK.TRANS64.TRYWAIT P0, [R0+URZ], R3 ;  /* 0x00000003000075a7 */ /* 0x0022a400080011ff */
[----:B--2---:R-:W-:Y:S05]  /*99b0*/  @!P0 NANOSLEEP.SYNCS 0x989680 ;  /* 0x009896800000895d */ /* 0x004fea0003900000 */
[----:B------:R-:W2:Y:S02]  /*99c0*/  @!P0 SYNCS.PHASECHK.TRANS64 P0, [R0+URZ], R3 ;  /* 0x00000003000085a7 */ /* 0x000ea400080010ff */
[----:B--2---:R-:W-:Y:S05]  /*99d0*/  @!P0 BRA `(.L_x_178) ;  /* 0xfffffffc00f08947 */ /* 0x004fea000383ffff */
[----:B------:R-:W-:Y:S05]  /*99e0*/  BRA `(.L_x_179) ;  /* 0xffffffa000207947 */ /* 0x000fea000383ffff */
.L_x_61:
[----:B------:R-:W-:-:S07]  /*99f0*/  MOV R0, UR5 ;  /* 0x0000000500007c02 */ /* 0x000fce0008000f00 */
.L_x_180:
[----:B-1----:R1:W2:Y:S02]  /*9a00*/  SYNCS.PHASECHK.TRANS64.TRYWAIT P0, [R0+URZ], R3 ;  /* 0x00000003000075a7 */ /* 0x0022a400080011ff */
[----:B--2---:R-:W-:Y:S05]  /*9a10*/  @!P0 NANOSLEEP.SYNCS 0x989680 ;  /* 0x009896800000895d */ /* 0x004fea0003900000 */
[----:B------:R-:W2:Y:S02]  /*9a20*/  @!P0 SYNCS.PHASECHK.TRANS64 P0, [R0+URZ], R3 ;  /* 0x00000003000085a7 */ /* 0x000ea400080010ff */
[----:B--2---:R-:W-:Y:S05]  /*9a30*/  @!P0 BRA `(.L_x_180) ;  /* 0xfffffffc00f08947 */ /* 0x004fea000383ffff */
[----:B------:R-:W-:Y:S05]  /*9a40*/  BRA `(.L_x_181) ;  /* 0xffffffa0002c7947 */ /* 0x000fea000383ffff */
.L_x_62:
[----:B------:R-:W-:-:S07]  /*9a50*/  MOV R0, UR5 ;  /* 0x0000000500007c02 */ /* 0x000fce0008000f00 */
.L_x_182:
[----:B-1----:R1:W2:Y:S02]  /*9a60*/  SYNCS.PHASECHK.TRANS64.TRYWAIT P0, [R0+URZ], R3 ;  /* 0x00000003000075a7 */ /* 0x0022a400080011ff */
[----:B--2---:R-:W-:Y:S05]  /*9a70*/  @!P0 NANOSLEEP.SYNCS 0x989680 ;  /* 0x009896800000895d */ /* 0x004fea0003900000 */
[----:B------:R-:W2:Y:S02]  /*9a80*/  @!P0 SYNCS.PHASECHK.TRANS64 P0, [R0+URZ], R3 ;  /* 0x00000003000085a7 */ /* 0x000ea400080010ff */
[----:B--2---:R-:W-:Y:S05]  /*9a90*/  @!P0 BRA `(.L_x_182) ;  /* 0xfffffffc00f08947 */ /* 0x004fea000383ffff */
[----:B------:R-:W-:Y:S05]  /*9aa0*/  BRA `(.L_x_183) ;  /* 0xffffffa000387947 */ /* 0x000fea000383ffff */
.L_x_63:
[----:B------:R-:W-:-:S07]  /*9ab0*/  MOV R0, UR5 ;  /* 0x0000000500007c02 */ /* 0x000fce0008000f00 */
.L_x_184:
[----:B-1----:R1:W2:Y:S02]  /*9ac0*/  SYNCS.PHASECHK.TRANS64.TRYWAIT P0, [R0+URZ], R3 ;  /* 0x00000003000075a7 */ /* 0x0022a400080011ff */
[----:B--2---:R-:W-:Y:S05]  /*9ad0*/  @!P0 NANOSLEEP.SYNCS 0x989680 ;  /* 0x009896800000895d */ /* 0x004fea0003900000 */
[----:B------:R-:W2:Y:S02]  /*9ae0*/  @!P0 SYNCS.PHASECHK.TRANS64 P0, [R0+URZ], R3 ;  /* 0x00000003000085a7 */ /* 0x000ea400080010ff */
[----:B--2---:R-:W-:Y:S05]  /*9af0*/  @!P0 BRA `(.L_x_184) ;  /* 0xfffffffc00f08947 */ /* 0x004fea000383ffff */
[----:B------:R-:W-:Y:S05]  /*9b00*/  BRA `(.L_x_185) ;  /* 0xffffffa000447947 */ /* 0x000fea000383ffff */
.L_x_64:
[----:B------:R-:W-:-:S07]  /*9b10*/  MOV R0, UR5 ;  /* 0x0000000500007c02 */ /* 0x000fce0008000f00 */
.L_x_186:
[----:B-1----:R1:W2:Y:S02]  /*9b20*/  SYNCS.PHASECHK.TRANS64.TRYWAIT P0, [R0+URZ], R3 ;  /* 0x00000003000075a7 */ /* 0x0022a400080011ff */
[----:B--2---:R-:W-:Y:S05]  /*9b30*/  @!P0 NANOSLEEP.SYNCS 0x989680 ;  /* 0x009896800000895d */ /* 0x004fea0003900000 */
[----:B------:R-:W2:Y:S02]  /*9b40*/  @!P0 SYNCS.PHASECHK.TRANS64 P0, [R0+URZ], R3 ;  /* 0x00000003000085a7 */ /* 0x000ea400080010ff */
[----:B--2---:R-:W-:Y:S05]  /*9b50*/  @!P0 BRA `(.L_x_186) ;  /* 0xfffffffc00f08947 */ /* 0x004fea000383ffff */
[----:B------:R-:W-:Y:S05]  /*9b60*/  BRA `(.L_x_187) ;  /* 0xffffffa000507947 */ /* 0x000fea000383ffff */
.L_x_65:
[----:B------:R-:W-:-:S07]  /*9b70*/  MOV R0, UR5 ;  /* 0x0000000500007c02 */ /* 0x000fce0008000f00 */
.L_x_188:
[----:B-1----:R1:W2:Y:S02]  /*9b80*/  SYNCS.PHASECHK.TRANS64.TRYWAIT P0, [R0+URZ], R3 ;  /* 0x00000003000075a7 */ /* 0x0022a400080011ff */
[----:B--2---:R-:W-:Y:S05]  /*9b90*/  @!P0 NANOSLEEP.SYNCS 0x989680 ;  /* 0x009896800000895d */ /* 0x004fea0003900000 */
[----:B------:R-:W2:Y:S02]  /*9ba0*/  @!P0 SYNCS.PHASECHK.TRANS64 P0, [R0+URZ], R3 ;  /* 0x00000003000085a7 */ /* 0x000ea400080010ff */
[----:B--2---:R-:W-:Y:S05]  /*9bb0*/  @!P0 BRA `(.L_x_188) ;  /* 0xfffffffc00f08947 */ /* 0x004fea000383ffff */
[----:B------:R-:W-:Y:S05]  /*9bc0*/  BRA `(.L_x_189) ;  /* 0xffffffa0005c7947 */ /* 0x000fea000383ffff */
.L_x_66:
[----:B------:R-:W-:-:S07]  /*9bd0*/  MOV R0, UR5 ;  /* 0x0000000500007c02 */ /* 0x000fce0008000f00 */
.L_x_190:
[----:B-1----:R1:W2:Y:S02]  /*9be0*/  SYNCS.PHASECHK.TRANS64.TRYWAIT P0, [R0+URZ], R3 ;  /* 0x00000003000075a7 */ /* 0x0022a400080011ff */
[----:B--2---:R-:W-:Y:S05]  /*9bf0*/  @!P0 NANOSLEEP.SYNCS 0x989680 ;  /* 0x009896800000895d */ /* 0x004fea0003900000 */
[----:B------:R-:W2:Y:S02]  /*9c00*/  @!P0 SYNCS.PHASECHK.TRANS64 P0, [R0+URZ], R3 ;  /* 0x00000003000085a7 */ /* 0x000ea400080010ff */
[----:B--2---:R-:W-:Y:S05]  /*9c10*/  @!P0 BRA `(.L_x_190) ;  /* 0xfffffffc00f08947 */ /* 0x004fea000383ffff */
[----:B------:R-:W-:Y:S05]  /*9c20*/  BRA `(.L_x_191) ;  /* 0xffffffa000687947 */ /* 0x000fea000383ffff */
.L_x_67:
[----:B------:R-:W-:-:S07]  /*9c30*/  MOV R0, UR5 ;  /* 0x0000000500007c02 */ /* 0x000fce0008000f00 */
.L_x_192:
[----:B-1----:R1:W2:Y:S02]  /*9c40*/  SYNCS.PHASECHK.TRANS64.TRYWAIT P0, [R0+URZ], R3 ;  /* 0x00000003000075a7 */ /* 0x0022a400080011ff */
[----:B--2---:R-:W-:Y:S05]  /*9c50*/  @!P0 NANOSLEEP.SYNCS 0x989680 ;  /* 0x009896800000895d */ /* 0x004fea0003900000 */
[----:B------:R-:W2:Y:S02]  /*9c60*/  @!P0 SYNCS.PHASECHK.TRANS64 P0, [R0+URZ], R3 ;  /* 0x00000003000085a7 */ /* 0x000ea400080010ff */
[----:B--2---:R-:W-:Y:S05]  /*9c70*/  @!P0 BRA `(.L_x_192) ;  /* 0xfffffffc00f08947 */ /* 0x004fea000383ffff */
[----:B------:R-:W-:Y:S05]  /*9c80*/  BRA `(.L_x_193) ;  /* 0xffffffa000747947 */ /* 0x000fea000383ffff */
.L_x_68:
[----:B------:R-:W-:-:S07]  /*9c90*/  MOV R0, UR5 ;  /* 0x0000000500007c02 */ /* 0x000fce0008000f00 */
.L_x_194:
[----:B-1----:R1:W2:Y:S02]  /*9ca0*/  SYNCS.PHASECHK.TRANS64.TRYWAIT P0, [R0+URZ], R3 ;  /* 0x00000003000075a7 */ /* 0x0022a400080011ff */
[----:B--2---:R-:W-:Y:S05]  /*9cb0*/  @!P0 NANOSLEEP.SYNCS 0x989680 ;  /* 0x009896800000895d */ /* 0x004fea0003900000 */
[----:B------:R-:W2:Y:S02]  /*9cc0*/  @!P0 SYNCS.PHASECHK.TRANS64 P0, [R0+URZ], R3 ;  /* 0x00000003000085a7 */ /* 0x000ea400080010ff */
[----:B--2---:R-:W-:Y:S05]  /*9cd0*/  @!P0 BRA `(.L_x_194) ;  /* 0xfffffffc00f08947 */ /* 0x004fea000383ffff */
[----:B------:R-:W-:Y:S05]  /*9ce0*/  BRA `(.L_x_195) ;  /* 0xffffffa000807947 */ /* 0x000fea000383ffff */
.L_x_69:
[----:B------:R-:W-:-:S07]  /*9cf0*/  MOV R0, UR5 ;  /* 0x0000000500007c02 */ /* 0x000fce0008000f00 */
.L_x_196:
[----:B-1----:R1:W2:Y:S02]  /*9d00*/  SYNCS.PHASECHK.TRANS64.TRYWAIT P0, [R0+URZ], R3 ;  /* 0x00000003000075a7 */ /* 0x0022a400080011ff */
[----:B--2---:R-:W-:Y:S05]  /*9d10*/  @!P0 NANOSLEEP.SYNCS 0x989680 ;  /* 0x009896800000895d */ /* 0x004fea0003900000 */
[----:B------:R-:W2:Y:S02]  /*9d20*/  @!P0 SYNCS.PHASECHK.TRANS64 P0, [R0+URZ], R3 ;  /* 0x00000003000085a7 */ /* 0x000ea400080010ff */
[----:B--2---:R-:W-:Y:S05]  /*9d30*/  @!P0 BRA `(.L_x_196) ;  /* 0xfffffffc00f08947 */ /* 0x004fea000383ffff */
[----:B------:R-:W-:Y:S05]  /*9d40*/  BRA `(.L_x_197) ;  /* 0xffffffa0008c7947 */ /* 0x000fea000383ffff */
.L_x_70:
[----:B------:R-:W-:-:S07]  /*9d50*/  MOV R0, UR5 ;  /* 0x0000000500007c02 */ /* 0x000fce0008000f00 */
.L_x_198:
[----:B-1----:R1:W2:Y:S02]  /*9d60*/  SYNCS.PHASECHK.TRANS64.TRYWAIT P0, [R0+URZ], R3 ;  /* 0x00000003000075a7 */ /* 0x0022a400080011ff */
[----:B--2---:R-:W-:Y:S05]  /*9d70*/  @!P0 NANOSLEEP.SYNCS 0x989680 ;  /* 0x009896800000895d */ /* 0x004fea0003900000 */
[----:B------:R-:W2:Y:S02]  /*9d80*/  @!P0 SYNCS.PHASECHK.TRANS64 P0, [R0+URZ], R3 ;  /* 0x00000003000085a7 */ /* 0x000ea400080010ff */
[----:B--2---:R-:W-:Y:S05]  /*9d90*/  @!P0 BRA `(.L_x_198) ;  /* 0xfffffffc00f08947 */ /* 0x004fea000383ffff */
[----:B------:R-:W-:Y:S05]  /*9da0*/  BRA `(.L_x_199) ;  /* 0xffffffa000987947 */ /* 0x000fea000383ffff */
.L_x_71:
[----:B------:R-:W-:-:S07]  /*9db0*/  MOV R0, UR5 ;  /* 0x0000000500007c02 */ /* 0x000fce0008000f00 */
.L_x_200:
[----:B-1----:R1:W2:Y:S02]  /*9dc0*/  SYNCS.PHASECHK.TRANS64.TRYWAIT P0, [R0+URZ], R3 ;  /* 0x00000003000075a7 */ /* 0x0022a400080011ff */
[----:B--2---:R-:W-:Y:S05]  /*9dd0*/  @!P0 NANOSLEEP.SYNCS 0x989680 ;  /* 0x009896800000895d */ /* 0x004fea0003900000 */
[----:B------:R-:W2:Y:S02]  /*9de0*/  @!P0 SYNCS.PHASECHK.TRANS64 P0, [R0+URZ], R3 ;  /* 0x00000003000085a7 */ /* 0x000ea400080010ff */
[----:B--2---:R-:W-:Y:S05]  /*9df0*/  @!P0 BRA `(.L_x_200) ;  /* 0xfffffffc00f08947 */ /* 0x004fea000383ffff */
[----:B------:R-:W-:Y:S05]  /*9e00*/  BRA `(.L_x_201) ;  /* 0xffffffa000a47947 */ /* 0x000fea000383ffff */
.L_x_72:
[----:B------:R-:W-:-:S07]  /*9e10*/  MOV R0, UR5 ;  /* 0x0000000500007c02 */ /* 0x000fce0008000f00 */
.L_x_202:
[----:B-1----:R1:W2:Y:S02]  /*9e20*/  SYNCS.PHASECHK.TRANS64.TRYWAIT P0, [R0+URZ], R3 ;  /* 0x00000003000075a7 */ /* 0x0022a400080011ff */
[----:B--2---:R-:W-:Y:S05]  /*9e30*/  @!P0 NANOSLEEP.SYNCS 0x989680 ;  /* 0x009896800000895d */ /* 0x004fea0003900000 */
[----:B------:R-:W2:Y:S02]  /*9e40*/  @!P0 SYNCS.PHASECHK.TRANS64 P0, [R0+URZ], R3 ;  /* 0x00000003000085a7 */ /* 0x000ea400080010ff */
[----:B--2---:R-:W-:Y:S05]  /*9e50*/  @!P0 BRA `(.L_x_202) ;  /* 0xfffffffc00f08947 */ /* 0x004fea000383ffff */
[----:B------:R-:W-:Y:S05]  /*9e60*/  BRA `(.L_x_203) ;  /* 0xffffffa000b07947 */ /* 0x000fea000383ffff */
.L_x_73:
[----:B------:R-:W-:-:S07]  /*9e70*/  MOV R0, UR5 ;  /* 0x0000000500007c02 */ /* 0x000fce0008000f00 */
.L_x_204:
[----:B-1----:R1:W2:Y:S02]  /*9e80*/  SYNCS.PHASECHK.TRANS64.TRYWAIT P0, [R0+URZ], R3 ;  /* 0x00000003000075a7 */ /* 0x0022a400080011ff */
[----:B--2---:R-:W-:Y:S05]  /*9e90*/  @!P0 NANOSLEEP.SYNCS 0x989680 ;  /* 0x009896800000895d */ /* 0x004fea0003900000 */
[----:B------:R-:W2:Y:S02]  /*9ea0*/  @!P0 SYNCS.PHASECHK.TRANS64 P0, [R0+URZ], R3 ;  /* 0x00000003000085a7 */ /* 0x000ea400080010ff */
[----:B--2---:R-:W-:Y:S05]  /*9eb0*/  @!P0 BRA `(.L_x_204) ;  /* 0xfffffffc00f08947 */ /* 0x004fea000383ffff */
[----:B------:R-:W-:Y:S05]  /*9ec0*/  BRA `(.L_x_205) ;  /* 0xffffffa000bc7947 */ /* 0x000fea000383ffff */
.L_x_76:
[----:B------:R-:W-:-:S07]  /*9ed0*/  MOV R4, UR4 ;  /* 0x0000000400047c02 */ /* 0x000fce0008000f00 */
.L_x_206:
[----:B--2---:R2:W3:Y:S02]  /*9ee0*/  SYNCS.PHASECHK.TRANS64.TRYWAIT P1, [R4+URZ+0x258], R7 ;  /* 0x00025807040075a7 */ /* 0x0044e400080211ff */
[----:B---3--:R-:W-:Y:S05]  /*9ef0*/  @!P1 NANOSLEEP.SYNCS 0x989680 ;  /* 0x009896800000995d */ /* 0x008fea0003900000 */
[----:B------:R-:W3:Y:S02]  /*9f00*/  @!P1 SYNCS.PHASECHK.TRANS64 P1, [R4+URZ+0x258], R7 ;  /* 0x00025807040095a7 */ /* 0x000ee400080210ff */
[----:B---3--:R-:W-:Y:S05]  /*9f10*/  @!P1 BRA `(.L_x_206) ;  /* 0xfffffffc00f09947 */ /* 0x008fea000383ffff */
[----:B------:R-:W-:Y:S05]  /*9f20*/  BRA `(.L_x_207) ;  /* 0xffffffa400287947 */ /* 0x000fea000383ffff */
.L_x_77:
[----:B--2---:R-:W-:-:S07]  /*9f30*/  MOV R4, UR4 ;  /* 0x0000000400047c02 */ /* 0x004fce0008000f00 */
.L_x_208:
[----:B--2---:R2:W3:Y:S02]  /*9f40*/  SYNCS.PHASECHK.TRANS64.TRYWAIT P1, [R4+URZ+0x250], R5 ;  /* 0x00025005040075a7 */ /* 0x0044e400080211ff */
[----:B---3--:R-:W-:Y:S05]  /*9f50*/  @!P1 NANOSLEEP.SYNCS 0x989680 ;  /* 0x009896800000995d */ /* 0x008fea0003900000 */
[----:B------:R-:W3:Y:S02]  /*9f60*/  @!P1 SYNCS.PHASECHK.TRANS64 P1, [R4+URZ+0x250], R5 ;  /* 0x00025005040095a7 */ /* 0x000ee400080210ff */
[----:B---3--:R-:W-:Y:S05]  /*9f70*/  @!P1 BRA `(.L_x_208) ;  /* 0xfffffffc00f09947 */ /* 0x008fea000383ffff */
[----:B------:R-:W-:Y:S05]  /*9f80*/  BRA `(.L_x_209) ;  /* 0xffffffa400307947 */ /* 0x000fea000383ffff */
.L_x_85:
[----:B------:R-:W-:-:S07]  /*9f90*/  MOV R0, UR14 ;  /* 0x0000000e00007c02 */ /* 0x000fce0008000f00 */
.L_x_210:
[----:B-1----:R1:W2:Y:S02]  /*9fa0*/  SYNCS.PHASECHK.TRANS64.TRYWAIT P0, [R0+URZ+0x250], R5 ;  /* 0x00025005000075a7 */ /* 0x0022a400080011ff */
[----:B--2---:R-:W-:Y:S05]  /*9fb0*/  @!P0 NANOSLEEP.SYNCS 0x989680 ;  /* 0x009896800000895d */ /* 0x004fea0003900000 */
[----:B------:R-:W2:Y:S02]  /*9fc0*/  @!P0 SYNCS.PHASECHK.TRANS64 P0, [R0+URZ+0x250], R5 ;  /* 0x00025005000085a7 */ /* 0x000ea400080010ff */
[----:B--2---:R-:W-:Y:S05]  /*9fd0*/  @!P0 BRA `(.L_x_210) ;  /* 0xfffffffc00f08947 */ /* 0x004fea000383ffff */
[----:B------:R-:W-:Y:S05]  /*9fe0*/  BRA `(.L_x_211) ;  /* 0xffffffa800ac7947 */ /* 0x000fea000383ffff */
.L_x_86:
[----:B------:R-:W-:-:S07]  /*9ff0*/  MOV R5, UR19 ;  /* 0x0000001300057c02 */ /* 0x000fce0008000f00 */
.L_x_212:
[----:B-1----:R1:W2:Y:S02]  /*a000*/  SYNCS.PHASECHK.TRANS64.TRYWAIT P0, [R5+URZ+0x270], R0 ;  /* 0x00027000050075a7 */ /* 0x0022a400080011ff */
[----:B--2---:R-:W-:Y:S05]  /*a010*/  @!P0 NANOSLEEP.SYNCS 0x989680 ;  /* 0x009896800000895d */ /* 0x004fea0003900000 */
[----:B------:R-:W2:Y:S02]  /*a020*/  @!P0 SYNCS.PHASECHK.TRANS64 P0, [R5+URZ+0x270], R0 ;  /* 0x00027000050085a7 */ /* 0x000ea400080010ff */
[----:B--2---:R-:W-:Y:S05]  /*a030*/  @!P0 BRA `(.L_x_212) ;  /* 0xfffffffc00f08947 */ /* 0x004fea000383ffff */
[----:B------:R-:W-:Y:S05]  /*a040*/  BRA `(.L_x_213) ;  /* 0xffffffa800c87947 */ /* 0x000fea000383ffff */
.L_x_89:
[----:B-1----:R-:W-:Y:S07]  /*a050*/  MOV R0, UR5 ;  /* 0x0000000500007c02 */ /* 0x002fee0008000f00 */
.L_x_214:
[----:B-1----:R1:W2:Y:S02]  /*a060*/  SYNCS.PHASECHK.TRANS64.TRYWAIT P0, [R0+URZ], R5 ;  /* 0x00000005000075a7 */ /* 0x0022a400080011ff */
[----:B--2---:R-:W-:Y:S05]  /*a070*/  @!P0 NANOSLEEP.SYNCS 0x989680 ;  /* 0x009896800000895d */ /* 0x004fea0003900000 */
[----:B------:R-:W2:Y:S02]  /*a080*/  @!P0 SYNCS.PHASECHK.TRANS64 P0, [R0+URZ], R5 ;  /* 0x00000005000085a7 */ /* 0x000ea400080010ff */
[----:B--2---:R-:W-:Y:S05]  /*a090*/  @!P0 BRA `(.L_x_214) ;  /* 0xfffffffc00f08947 */ /* 0x004fea000383ffff */
[----:B------:R-:W-:Y:S05]  /*a0a0*/  BRA `(.L_x_88) ;  /* 0xffffffa800ec7947 */ /* 0x000fea000383ffff */
.L_x_92:
[----:B------:R-:W-:-:S07]  /*a0b0*/  MOV R0, UR4 ;  /* 0x0000000400007c02 */ /* 0x000fce0008000f00 */
.L_x_215:
[----:B-1----:R1:W3:Y:S02]  /*a0c0*/  SYNCS.PHASECHK.TRANS64.TRYWAIT P0, [R0+URZ], R3 ;  /* 0x00000003000075a7 */ /* 0x0022e400080011ff */
[----:B---3--:R-:W-:Y:S05]  /*a0d0*/  @!P0 NANOSLEEP.SYNCS 0x989680 ;  /* 0x009896800000895d */ /* 0x008fea0003900000 */
[----:B------:R-:W3:Y:S02]  /*a0e0*/  @!P0 SYNCS.PHASECHK.TRANS64 P0, [R0+URZ], R3 ;  /* 0x00000003000085a7 */ /* 0x000ee400080010ff */
[----:B---3--:R-:W-:Y:S05]  /*a0f0*/  @!P0 BRA `(.L_x_215) ;  /* 0xfffffffc00f08947 */ /* 0x008fea000383ffff */
[----:B------:R-:W-:Y:S05]  /*a100*/  BRA `(.L_x_216) ;  /* 0xffffffac00947947 */ /* 0x000fea000383ffff */
.L_x_93:
[----:B------:R-:W-:-:S07]  /*a110*/  MOV R0, UR4 ;  /* 0x0000000400007c02 */ /* 0x000fce0008000f00 */
.L_x_217:
[----:B-1----:R1:W2:Y:S02]  /*a120*/  SYNCS.PHASECHK.TRANS64.TRYWAIT P0, [R0+URZ], R3 ;  /* 0x00000003000075a7 */ /* 0x0022a400080011ff */
[----:B--2---:R-:W-:Y:S05]  /*a130*/  @!P0 NANOSLEEP.SYNCS 0x989680 ;  /* 0x009896800000895d */ /* 0x004fea0003900000 */
[----:B------:R-:W2:Y:S02]  /*a140*/  @!P0 SYNCS.PHASECHK.TRANS64 P0, [R0+URZ], R3 ;  /* 0x00000003000085a7 */ /* 0x000ea400080010ff */
[----:B--2---:R-:W-:Y:S05]  /*a150*/  @!P0 BRA `(.L_x_217) ;  /* 0xfffffffc00f08947 */ /* 0x004fea000383ffff */
[----:B------:R-:W-:Y:S05]  /*a160*/  BRA `(.L_x_218) ;  /* 0xffffffac00a07947 */ /* 0x000fea000383ffff */
.L_x_98:
[----:B------:R-:W-:Y:S07]  /*a170*/  MOV R0, UR22 ;  /* 0x0000001600007c02 */ /* 0x000fee0008000f00 */
.L_x_219:
[----:B-1----:R1:W2:Y:S02]  /*a180*/  SYNCS.PHASECHK.TRANS64.TRYWAIT P0, [R0+URZ+0x250], R5 ;  /* 0x00025005000075a7 */ /* 0x0022a400080011ff */
[----:B--2---:R-:W-:Y:S05]  /*a190*/  @!P0 NANOSLEEP.SYNCS 0x989680 ;  /* 0x009896800000895d */ /* 0x004fea0003900000 */
[----:B------:R-:W2:Y:S02]  /*a1a0*/  @!P0 SYNCS.PHASECHK.TRANS64 P0, [R0+URZ+0x250], R5 ;  /* 0x00025005000085a7 */ /* 0x000ea400080010ff */
[----:B--2---:R-:W-:Y:S05]  /*a1b0*/  @!P0 BRA `(.L_x_219) ;  /* 0xfffffffc00f08947 */ /* 0x004fea000383ffff */
[----:B------:R-:W-:Y:S05]  /*a1c0*/  BRA `(.L_x_220) ;  /* 0xffffffb000e87947 */ /* 0x000fea000383ffff */
.L_x_101:
[----:B------:R-:W-:Y:S07]  /*a1d0*/  MOV R0, UR22 ;  /* 0x0000001600007c02 */ /* 0x000fee0008000f00 */
.L_x_221:
[----:B-1----:R1:W2:Y:S02]  /*a1e0*/  SYNCS.PHASECHK.TRANS64.TRYWAIT P2, [R0+URZ+0x248], R11 ;  /* 0x0002480b000075a7 */ /* 0x0022a400080411ff */
[----:B--2---:R-:W-:Y:S05]  /*a1f0*/  @!P2 NANOSLEEP.SYNCS 0x989680 ;  /* 0x009896800000a95d */ /* 0x004fea0003900000 */
[----:B------:R-:W2:Y:S02]  /*a200*/  @!P2 SYNCS.PHASECHK.TRANS64 P2, [R0+URZ+0x248], R11 ;  /* 0x0002480b0000a5a7 */ /* 0x000ea400080410ff */
[----:B--2---:R-:W-:Y:S05]  /*a210*/  @!P2 BRA `(.L_x_221) ;  /* 0xfffffffc00f0a947 */ /* 0x004fea000383ffff */
[----:B------:R-:W-:Y:S05]  /*a220*/  BRA `(.L_x_100) ;  /* 0xffffffb8004c7947 */ /* 0x000fea000383ffff */
.L_x_104:
[----:B------:R-:W-:Y:S07]  /*a230*/  MOV R2, UR22 ;  /* 0x0000001600027c02 */ /* 0x000fee0008000f00 */
.L_x_222:
[----:B-1----:R1:W2:Y:S02]  /*a240*/  SYNCS.PHASECHK.TRANS64.TRYWAIT P1, [R2+URZ+0x230], R9 ;  /* 0x00023009020075a7 */ /* 0x0022a400080211ff */
[----:B--2---:R-:W-:Y:S05]  /*a250*/  @!P1 NANOSLEEP.SYNCS 0x989680 ;  /* 0x009896800000995d */ /* 0x004fea0003900000 */
[----:B------:R-:W2:Y:S02]  /*a260*/  @!P1 SYNCS.PHASECHK.TRANS64 P1, [R2+URZ+0x230], R9 ;  /* 0x00023009020095a7 */ /* 0x000ea400080210ff */
[----:B--2---:R-:W-:Y:S05]  /*a270*/  @!P1 BRA `(.L_x_222) ;  /* 0xfffffffc00f09947 */ /* 0x004fea000383ffff */
[----:B------:R-:W-:Y:S05]  /*a280*/  BRA `(.L_x_223) ;  /* 0xffffffbc00007947 */ /* 0x000fea000383ffff */
.L_x_105:
[----:B------:R-:W-:Y:S07]  /*a290*/  MOV R0, UR22 ;  /* 0x0000001600007c02 */ /* 0x000fee0008000f00 */
.L_x_224:
[----:B-1----:R1:W2:Y:S02]  /*a2a0*/  SYNCS.PHASECHK.TRANS64.TRYWAIT P0, [R0+URZ+0x238], R9 ;  /* 0x00023809000075a7 */ /* 0x0022a400080011ff */
[----:B--2---:R-:W-:Y:S05]  /*a2b0*/  @!P0 NANOSLEEP.SYNCS 0x989680 ;  /* 0x009896800000895d */ /* 0x004fea0003900000 */
[----:B------:R-:W2:Y:S02]  /*a2c0*/  @!P0 SYNCS.PHASECHK.TRANS64 P0, [R0+URZ+0x238], R9 ;  /* 0x00023809000085a7 */ /* 0x000ea400080010ff */
[----:B--2---:R-:W-:Y:S05]  /*a2d0*/  @!P0 BRA `(.L_x_224) ;  /* 0xfffffffc00f08947 */ /* 0x004fea000383ffff */
[----:B------:R-:W-:Y:S05]  /*a2e0*/  BRA `(.L_x_225) ;  /* 0xffffffbc00487947 */ /* 0x000fea000383ffff */
.L_x_107:
[----:B------:R-:W-:-:S07]  /*a2f0*/  MOV R0, UR22 ;  /* 0x0000001600007c02 */ /* 0x000fce0008000f00 */
.L_x_226:
[----:B-1----:R1:W2:Y:S02]  /*a300*/  SYNCS.PHASECHK.TRANS64.TRYWAIT P0, [R0+URZ+0x230], R3 ;  /* 0x00023003000075a7 */ /* 0x0022a400080011ff */
[----:B--2---:R-:W-:Y:S05]  /*a310*/  @!P0 NANOSLEEP.SYNCS 0x989680 ;  /* 0x009896800000895d */ /* 0x004fea0003900000 */
[----:B------:R-:W2:Y:S02]  /*a320*/  @!P0 SYNCS.PHASECHK.TRANS64 P0, [R0+URZ+0x230], R3 ;  /* 0x00023003000085a7 */ /* 0x000ea400080010ff */
[----:B--2---:R-:W-:Y:S05]  /*a330*/  @!P0 BRA `(.L_x_226) ;  /* 0xfffffffc00f08947 */ /* 0x004fea000383ffff */
[----:B------:R-:W-:Y:S05]  /*a340*/  BRA `(.L_x_227) ;  /* 0xffffffbc00b47947 */ /* 0x000fea000383ffff */
.L_x_109:
[----:B------:R-:W-:Y:S07]  /*a350*/  MOV R0, UR49 ;  /* 0x0000003100007c02 */ /* 0x000fee0008000f00 */
.L_x_228:
[----:B-1----:R1:W2:Y:S02]  /*a360*/  SYNCS.PHASECHK.TRANS64.TRYWAIT P0, [R0+URZ+0x250], R3 ;  /* 0x00025003000075a7 */ /* 0x0022a400080011ff */
[----:B--2---:R-:W-:Y:S05]  /*a370*/  @!P0 NANOSLEEP.SYNCS 0x989680 ;  /* 0x009896800000895d */ /* 0x004fea0003900000 */
[----:B------:R-:W2:Y:S02]  /*a380*/  @!P0 SYNCS.PHASECHK.TRANS64 P0, [R0+URZ+0x250], R3 ;  /* 0x00025003000085a7 */ /* 0x000ea400080010ff */
[----:B--2---:R-:W-:Y:S05]  /*a390*/  @!P0 BRA `(.L_x_228) ;  /* 0xfffffffc00f08947 */ /* 0x004fea000383ffff */
[----:B------:R-:W-:Y:S05]  /*a3a0*/  BRA `(.L_x_229) ;  /* 0xffffffc000907947 */ /* 0x000fea000383ffff */
.L_x_120:
[----:B---3--:R3:W4:Y:S02]  /*a3b0*/  SYNCS.PHASECHK.TRANS64.TRYWAIT P1, [R0+URZ+0x220], R3 ;  /* 0x00022003000075a7 */ /* 0x00872400080211ff */
[----:B----4-:R-:W-:Y:S05]  /*a3c0*/  @!P1 NANOSLEEP.SYNCS 0x989680 ;  /* 0x009896800000995d */ /* 0x010fea0003900000 */
[----:B------:R-:W4:Y:S02]  /*a3d0*/  @!P1 SYNCS.PHASECHK.TRANS64 P1, [R0+URZ+0x220], R3 ;  /* 0x00022003000095a7 */ /* 0x000f2400080210ff */
[----:B----4-:R-:W-:Y:S05]  /*a3e0*/  @!P1 BRA `(.L_x_120) ;  /* 0xfffffffc00f09947 */ /* 0x010fea000383ffff */
[----:B------:R-:W-:Y:S05]  /*a3f0*/  BRA `(.L_x_119) ;  /* 0xffffffd0006c7947 */ /* 0x000fea000383ffff */
.L_x_122:
[----:B--2---:R2:W1:Y:S02]  /*a400*/  SYNCS.PHASECHK.TRANS64.TRYWAIT P0, [R113+URZ+0x260], R4 ;  /* 0x00026004710075a7 */ /* 0x00446400080011ff */
[----:B-1----:R-:W-:Y:S05]  /*a410*/  @!P0 NANOSLEEP.SYNCS 0x989680 ;  /* 0x009896800000895d */ /* 0x002fea0003900000 */
[----:B------:R-:W1:Y:S02]  /*a420*/  @!P0 SYNCS.PHASECHK.TRANS64 P0, [R113+URZ+0x260], R4 ;  /* 0x00026004710085a7 */ /* 0x000e6400080010ff */
[----:B-1----:R-:W-:Y:S05]  /*a430*/  @!P0 BRA `(.L_x_122) ;  /* 0xfffffffc00f08947 */ /* 0x002fea000383ffff */
[----:B------:R-:W-:Y:S05]  /*a440*/  BRA `(.L_x_121) ;  /* 0xffffffd000bc7947 */ /* 0x000fea000383ffff */
.L_x_131:
[----:B---3--:R3:W4:Y:S02]  /*a450*/  SYNCS.PHASECHK.TRANS64.TRYWAIT P0, [R121+URZ+0x220], R4 ;  /* 0x00022004790075a7 */ /* 0x00872400080011ff */
[----:B----4-:R-:W-:Y:S05]  /*a460*/  @!P0 NANOSLEEP.SYNCS 0x989680 ;  /* 0x009896800000895d */ /* 0x010fea0003900000 */
[----:B------:R-:W4:Y:S02]  /*a470*/  @!P0 SYNCS.PHASECHK.TRANS64 P0, [R121+URZ+0x220], R4 ;  /* 0x00022004790085a7 */ /* 0x000f2400080010ff */
[----:B----4-:R-:W-:Y:S05]  /*a480*/  @!P0 BRA `(.L_x_131) ;  /* 0xfffffffc00f08947 */ /* 0x010fea000383ffff */
[----:B------:R-:W-:Y:S05]  /*a490*/  BRA `(.L_x_130) ;  /* 0xffffffdc00c47947 */ /* 0x000fea000383ffff */
        .weak           $__internal_0_$__cuda_sm10x_tcgen05_guardrail_trap_col_being_dealloced_not_returned_by_alloc
        .type           $__internal_0_$__cuda_sm10x_tcgen05_guardrail_trap_col_being_dealloced_not_returned_by_alloc,@function
        .size           $__internal_0_$__cuda_sm10x_tcgen05_guardrail_trap_col_being_dealloced_not_returned_by_alloc,($__internal_1_$__cuda_sm10x_tcgen05_guardrail_trap_phase_invalid_during_alloc - $__internal_0_$__cuda_sm10x_tcgen05_guardrail_trap_col_being_dealloced_not_returned_by_alloc)
$__internal_0_$__cuda_sm10x_tcgen05_guardrail_trap_col_being_dealloced_not_returned_by_alloc:
[----:B------:R-:W-:Y:S05]  /*a4a0*/  BPT.TRAP 0x1 ;  /* 0x000000040000795c */ /* 0x000fea0000300000 */
[----:B------:R-:W-:-:S04]  /*a4b0*/  HFMA2 R3, -RZ, RZ, 0, 0 ;  /* 0x00000000ff037431 */ /* 0x000fc800000001ff */
[----:B------:R-:W-:Y:S05]  /*a4c0*/  RET.REL.NODEC R2 `(_ZN7cutlass13device_kernelINS_4conv6kernel13ConvUniversalINS1_16ConvProblemShapeILNS1_8OperatorE0ELi3EEENS1_10collective14CollectiveConvINS1_47MainloopSm100TmaUmmaWarpSpecializedImplicitGemmILS5_0ELi34ELi3ELi1ELi2EN4cute5tupleIJNSA_1CILi2EEENSC_ILi1EEESE_EEEEENSB_IJNSC_ILi64EEENSC_ILi128EEENSB_IJNSC_ILi32EEEEEEEEENS_12float_e4m3_tESM_NSA_8TiledMMAINSA_8MMA_AtomIJNSA_10MMA_TraitsINSA_19SM100_MMA_F8F6F4_SSEJSM_SM_fSH_SI_NSA_17integral_constantINSA_4UMMA5MajorELST_0EEESU_NSR_INSS_7ScaleInELSV_0EEESW_EEEEEENSA_6LayoutINSB_IJSE_SE_SE_EEENSB_IJNSC_ILi0EEES11_S11_EEEEENSB_IJNSA_10UnderscoreES14_S14_EEEEENS7_6detail27Sm100ImplicitGemmTileTraitsINSA_20SM90_TMA_LOAD_IM2COLENSA_14ComposedLayoutINSA_7SwizzleILi1ELi4ELi3EEENSA_18smem_ptr_flag_bitsILi8EEENSZ_INSB_IJNSC_ILi8EEESJ_EEENSB_IJSJ_SE_EEEEEEEvEENS18_INSA_23SM90_TMA_LOAD_MULTICASTES1J_vEEEENS_8epilogue10collective18CollectiveEpilogueINS1O_23Sm100TmaWarpSpecializedILi2ELi2ELi32ELb0ELb0EEEJSL_NSB_IJNSZ_ISH_SE_EES1T_EEESM_NSB_IJNSB_IJllllEEESE_S11_EEESM_S1W_NS1O_6fusion15FusionCallbacksIS1S_NS1X_17LinearCombinationISM_fSM_fLNS_15FloatRoundStyleE2EEESL_S1U_JEEENSA_5SM1004TMEM4LOAD26SM100_TMEM_LOAD_16dp32b32xES19_NS1A_INS1B_ILi2ELi4ELi3EEES1E_NSZ_INSB_IJS1F_SH_EEENSB_IJSH_SE_EEEEEEENSA_39AutoVectorizingCopyWithAssumedAlignmentILi128EEENSA_21SM90_TMA_STORE_IM2COLES2B_S2D_S2D_EEEvvEEEEvNT_6ParamsE) ;  /* 0xffffff5802cc7950 */ /* 0x000fea0003c3ffff */
        .weak           $__internal_1_$__cuda_sm10x_tcgen05_guardrail_trap_phase_invalid_during_alloc
        .type           $__internal_1_$__cuda_sm10x_tcgen05_guardrail_trap_phase_invalid_during_alloc,@function
        .size           $__internal_1_$__cuda_sm10x_tcgen05_guardrail_trap_phase_invalid_during_alloc,($__internal_2_$__cuda_sm10x_tcgen05_guardrail_trap_unallocated_columns_being_dealloced - $__internal_1_$__cuda_sm10x_tcgen05_guardrail_trap_phase_invalid_during_alloc)
$__internal_1_$__cuda_sm10x_tcgen05_guardrail_trap_phase_invalid_during_alloc:
[----:B------:R-:W-:Y:S05]  /*a4d0*/  BPT.TRAP 0x1 ;  /* 0x000000040000795c */ /* 0x000fea0000300000 */
[----:B------:R-:W-:-:S04]  /*a4e0*/  MOV R3, 0x0 ;  /* 0x0000000000037802 */ /* 0x000fc80000000f00 */
[----:B------:R-:W-:Y:S05]  /*a4f0*/  RET.REL.NODEC R2 `(_ZN7cutlass13device_kernelINS_4conv6kernel13ConvUniversalINS1_16ConvProblemShapeILNS1_8OperatorE0ELi3EEENS1_10collective14CollectiveConvINS1_47MainloopSm100TmaUmmaWarpSpecializedImplicitGemmILS5_0ELi34ELi3ELi1ELi2EN4cute5tupleIJNSA_1CILi2EEENSC_ILi1EEESE_EEEEENSB_IJNSC_ILi64EEENSC_ILi128EEENSB_IJNSC_ILi32EEEEEEEEENS_12float_e4m3_tESM_NSA_8TiledMMAINSA_8MMA_AtomIJNSA_10MMA_TraitsINSA_19SM100_MMA_F8F6F4_SSEJSM_SM_fSH_SI_NSA_17integral_constantINSA_4UMMA5MajorELST_0EEESU_NSR_INSS_7ScaleInELSV_0EEESW_EEEEEENSA_6LayoutINSB_IJSE_SE_SE_EEENSB_IJNSC_ILi0EEES11_S11_EEEEENSB_IJNSA_10UnderscoreES14_S14_EEEEENS7_6detail27Sm100ImplicitGemmTileTraitsINSA_20SM90_TMA_LOAD_IM2COLENSA_14ComposedLayoutINSA_7SwizzleILi1ELi4ELi3EEENSA_18smem_ptr_flag_bitsILi8EEENSZ_INSB_IJNSC_ILi8EEESJ_EEENSB_IJSJ_SE_EEEEEEEvEENS18_INSA_23SM90_TMA_LOAD_MULTICASTES1J_vEEEENS_8epilogue10collective18CollectiveEpilogueINS1O_23Sm100TmaWarpSpecializedILi2ELi2ELi32ELb0ELb0EEEJSL_NSB_IJNSZ_ISH_SE_EES1T_EEESM_NSB_IJNSB_IJllllEEESE_S11_EEESM_S1W_NS1O_6fusion15FusionCallbacksIS1S_NS1X_17LinearCombinationISM_fSM_fLNS_15FloatRoundStyleE2EEESL_S1U_JEEENSA_5SM1004TMEM4LOAD26SM100_TMEM_LOAD_16dp32b32xES19_NS1A_INS1B_ILi2ELi4ELi3EEES1E_NSZ_INSB_IJS1F_SH_EEENSB_IJSH_SE_EEEEEEENSA_39AutoVectorizingCopyWithAssumedAlignmentILi128EEENSA_21SM90_TMA_STORE_IM2COLES2B_S2D_S2D_EEEvvEEEEvNT_6ParamsE) ;  /* 0xffffff5802c07950 */ /* 0x000fea0003c3ffff */
        .weak           $__internal_2_$__cuda_sm10x_tcgen05_guardrail_trap_unallocated_columns_being_dealloced
        .type           $__internal_2_$__cuda_sm10x_tcgen05_guardrail_trap_unallocated_columns_being_dealloced,@function
        .size           $__internal_2_$__cuda_sm10x_tcgen05_guardrail_trap_unallocated_columns_being_dealloced,(.L_x_231 - $__internal_2_$__cuda_sm10x_tcgen05_guardrail_trap_unallocated_columns_being_dealloced)
$__internal_2_$__cuda_sm10x_tcgen05_guardrail_trap_unallocated_columns_being_dealloced:
[----:B------:R-:W-:Y:S05]  /*a500*/  BPT.TRAP 0x1 ;  /* 0x000000040000795c */ /* 0x000fea0000300000 */
[----:B------:R-:W-:-:S04]  /*a510*/  HFMA2 R3, -RZ, RZ, 0, 0 ;  /* 0x00000000ff037431 */ /* 0x000fc800000001ff */
[----:B------:R-:W-:Y:S05]  /*a520*/  RET.REL.NODEC R2 `(_ZN7cutlass13device_kernelINS_4conv6kernel13ConvUniversalINS1_16ConvProblemShapeILNS1_8OperatorE0ELi3EEENS1_10collective14CollectiveConvINS1_47MainloopSm100TmaUmmaWarpSpecializedImplicitGemmILS5_0ELi34ELi3ELi1ELi2EN4cute5tupleIJNSA_1CILi2EEENSC_ILi1EEESE_EEEEENSB_IJNSC_ILi64EEENSC_ILi128EEENSB_IJNSC_ILi32EEEEEEEEENS_12float_e4m3_tESM_NSA_8TiledMMAINSA_8MMA_AtomIJNSA_10MMA_TraitsINSA_19SM100_MMA_F8F6F4_SSEJSM_SM_fSH_SI_NSA_17integral_constantINSA_4UMMA5MajorELST_0EEESU_NSR_INSS_7ScaleInELSV_0EEESW_EEEEEENSA_6LayoutINSB_IJSE_SE_SE_EEENSB_IJNSC_ILi0EEES11_S11_EEEEENSB_IJNSA_10UnderscoreES14_S14_EEEEENS7_6detail27Sm100ImplicitGemmTileTraitsINSA_20SM90_TMA_LOAD_IM2COLENSA_14ComposedLayoutINSA_7SwizzleILi1ELi4ELi3EEENSA_18smem_ptr_flag_bitsILi8EEENSZ_INSB_IJNSC_ILi8EEESJ_EEENSB_IJSJ_SE_EEEEEEEvEENS18_INSA_23SM90_TMA_LOAD_MULTICASTES1J_vEEEENS_8epilogue10collective18CollectiveEpilogueINS1O_23Sm100TmaWarpSpecializedILi2ELi2ELi32ELb0ELb0EEEJSL_NSB_IJNSZ_ISH_SE_EES1T_EEESM_NSB_IJNSB_IJllllEEESE_S11_EEESM_S1W_NS1O_6fusion15FusionCallbacksIS1S_NS1X_17LinearCombinationISM_fSM_fLNS_15FloatRoundStyleE2EEESL_S1U_JEEENSA_5SM1004TMEM4LOAD26SM100_TMEM_LOAD_16dp32b32xES19_NS1A_INS1B_ILi2ELi4ELi3EEES1E_NSZ_INSB_IJS1F_SH_EEENSB_IJSH_SE_EEEEEEENSA_39AutoVectorizingCopyWithAssumedAlignmentILi128EEENSA_21SM90_TMA_STORE_IM2COLES2B_S2D_S2D_EEEvvEEEEvNT_6ParamsE) ;  /* 0xffffff5802b47950 */ /* 0x000fea0003c3ffff */
.L_x_230:
[----:B------:R-:W-:-:S00]  /*a530*/  BRA `(.L_x_230) ;  /* 0xfffffffc00fc7947 */ /* 0x000fc0000383ffff */
[----:B------:R-:W-:-:S00]  /*a540*/  NOP ;  /* 0x0000000000007918 */ /* 0x000fc00000000000 */
        /* <DEDUP_REMOVED lines=11> */
.L_x_231:


//--------------------- .nv.global.init           --------------------------
	.section	.nv.global.init,"aw",@progbits
.nv.global.init:
	.type		$str$29,@object
	.size		$str$29,($str$30 - $str$29)
$str$29:
        /*0000*/ 	.byte	0x28, 0x61, 0x64, 0x64, 0x72, 0x65, 0x73, 0x73, 0x20, 0x26, 0x20, 0x6d, 0x61, 0x73, 0x6b, 0x29
        /*0010*/ 	.byte	0x20, 0x3d, 0x3d, 0x20, 0x30, 0x00
	.type		$str$30,@object
	.size		$str$30,($str$28 - $str$30)
$str$30:
        /*0016*/ 	.byte	0x2f, 0x74, 0x6d, 0x70, 0x2f, 0x63, 0x75, 0x74, 0x6c, 0x61, 0x73, 0x73, 0x5f, 0x73, 0x77, 0x65
        /*0026*/ 	.byte	0x65, 0x70, 0x5f, 0x73, 0x72, 0x63, 0x2f, 0x69, 0x6e, 0x63, 0x6c, 0x75, 0x64, 0x65, 0x2f, 0x63
        /*0036*/ 	.byte	0x75, 0x74, 0x65, 0x2f, 0x70, 0x6f, 0x69, 0x6e, 0x74, 0x65, 0x72, 0x5f, 0x66, 0x6c, 0x61, 0x67
        /*0046*/ 	.byte	0x67, 0x65, 0x64, 0x2e, 0x68, 0x70, 0x70, 0x00
	.type		$str$28,@object
	.size		$str$28,($str$27 - $str$28)
$str$28:
        /*004e*/ 	.byte	0x2f, 0x74, 0x6d, 0x70, 0x2f, 0x63, 0x75, 0x74, 0x6c, 0x61, 0x73, 0x73, 0x5f, 0x73, 0x77, 0x65
        /*005e*/ 	.byte	0x65, 0x70, 0x5f, 0x73, 0x72, 0x63, 0x2f, 0x69, 0x6e, 0x63, 0x6c, 0x75, 0x64, 0x65, 0x2f, 0x63
        /*006e*/ 	.byte	0x75, 0x74, 0x65, 0x2f, 0x61, 0x74, 0x6f, 0x6d, 0x2f, 0x63, 0x6f, 0x70, 0x79, 0x5f, 0x74, 0x72
        /*007e*/ 	.byte	0x61, 0x69, 0x74, 0x73, 0x5f, 0x73, 0x6d, 0x31, 0x30, 0x30, 0x2e, 0x68, 0x70, 0x70, 0x00
	.type		$str$27,@object
	.size		$str$27,(__unnamed_1 - $str$27)
$str$27:
        /*008d*/ 	.byte	0x28, 0x28, 0x75, 0x69, 0x6e, 0x74, 0x33, 0x32, 0x5f, 0x74, 0x28, 0x74, 0x68, 0x72, 0x65, 0x61
        /*009d*/ 	.byte	0x64, 0x49, 0x64, 0x78, 0x2e, 0x78, 0x29, 0x20, 0x2f, 0x20, 0x33, 0x32, 0x29, 0x20, 0x25, 0x20
        /*00ad*/ 	.byte	0x34, 0x29, 0x20, 0x3d, 0x3d, 0x20, 0x28, 0x28, 0x28, 0x74, 0x6d, 0x65, 0x6d, 0x5f, 0x61, 0x64
        /*00bd*/ 	.byte	0x64, 0x72, 0x20, 0x3e, 0x3e, 0x20, 0x31, 0x36, 0x29, 0x20, 0x2f, 0x20, 0x33, 0x32, 0x29, 0x20
        /*00cd*/ 	.byte	0x25, 0x20, 0x34, 0x29, 0x00
	.type		__unnamed_1,@object
	.size		__unnamed_1,(__unnamed_2 - __unnamed_1)
__unnamed_1:
        /*00d2*/ 	.byte	0x61, 0x75, 0x74, 0x6f, 0x20, 0x63, 0x75, 0x74, 0x65, 0x3a, 0x3a, 0x61, 0x73, 0x5f, 0x70, 0x6f
        /* <DEDUP_REMOVED lines=24> */
        /*0262*/ 	.byte	0x3c, 0x34, 0x30, 0x39, 0x36, 0x3e, 0x3e, 0x3e, 0x3e, 0x5d, 0x00
	.type		__unnamed_2,@object
	.size		__unnamed_2,(.L_2 - __unnamed_2)
__unnamed_2:
        /* <DEDUP_REMOVED lines=40> */
        /*04ed*/ 	.byte	0x74, 0x65, 0x3a, 0x3a, 0x43, 0x3c, 0x30, 0x3e, 0x3e, 0x3e, 0x3e, 0x5d, 0x00
.L_2:


//--------------------- .nv.shared._ZN7cutlass13device_kernelINS_4conv6kernel13ConvUniversalINS1_16ConvProblemShapeILNS1_8OperatorE0ELi3EEENS1_10collective14CollectiveConvINS1_47MainloopSm100TmaUmmaWarpSpecializedImplicitGemmILS5_0ELi34ELi3ELi1ELi2EN4cute5tupleIJNSA_1CILi2EEENSC_ILi1EEESE_EEEEENSB_IJNSC_ILi64EEENSC_ILi128EEENSB_IJNSC_ILi32EEEEEEEEENS_12float_e4m3_tESM_NSA_8TiledMMAINSA_8MMA_AtomIJNSA_10MMA_TraitsINSA_19SM100_MMA_F8F6F4_SSEJSM_SM_fSH_SI_NSA_17integral_constantINSA_4UMMA5MajorELST_0EEESU_NSR_INSS_7ScaleInELSV_0EEESW_EEEEEENSA_6LayoutINSB_IJSE_SE_SE_EEENSB_IJNSC_ILi0EEES11_S11_EEEEENSB_IJNSA_10UnderscoreES14_S14_EEEEENS7_6detail27Sm100ImplicitGemmTileTraitsINSA_20SM90_TMA_LOAD_IM2COLENSA_14ComposedLayoutINSA_7SwizzleILi1ELi4ELi3EEENSA_18smem_ptr_flag_bitsILi8EEENSZ_INSB_IJNSC_ILi8EEESJ_EEENSB_IJSJ_SE_EEEEEEEvEENS18_INSA_23SM90_TMA_LOAD_MULTICASTES1J_vEEEENS_8epilogue10collective18CollectiveEpilogueINS1O_23Sm100TmaWarpSpecializedILi2ELi2ELi32ELb0ELb0EEEJSL_NSB_IJNSZ_ISH_SE_EES1T_EEESM_NSB_IJNSB_IJllllEEESE_S11_EEESM_S1W_NS1O_6fusion15FusionCallbacksIS1S_NS1X_17LinearCombinationISM_fSM_fLNS_15FloatRoundStyleE2EEESL_S1U_JEEENSA_5SM1004TMEM4LOAD26SM100_TMEM_LOAD_16dp32b32xES19_NS1A_INS1B_ILi2ELi4ELi3EEES1E_NSZ_INSB_IJS1F_SH_EEENSB_IJSH_SE_EEEEEEENSA_39AutoVectorizingCopyWithAssumedAlignmentILi128EEENSA_21SM90_TMA_STORE_IM2COLES2B_S2D_S2D_EEEvvEEEEvNT_6ParamsE --------------------------
	.section	.nv.shared._ZN7cutlass13device_kernelINS_4conv6kernel13ConvUniversalINS1_16ConvProblemShapeILNS1_8OperatorE0ELi3EEENS1_10collective14CollectiveConvINS1_47MainloopSm100TmaUmmaWarpSpecializedImplicitGemmILS5_0ELi34ELi3ELi1ELi2EN4cute5tupleIJNSA_1CILi2EEENSC_ILi1EEESE_EEEEENSB_IJNSC_ILi64EEENSC_ILi128EEENSB_IJNSC_ILi32EEEEEEEEENS_12float_e4m3_tESM_NSA_8TiledMMAINSA_8MMA_AtomIJNSA_10MMA_TraitsINSA_19SM100_MMA_F8F6F4_SSEJSM_SM_fSH_SI_NSA_17integral_constantINSA_4UMMA5MajorELST_0EEESU_NSR_INSS_7ScaleInELSV_0EEESW_EEEEEENSA_6LayoutINSB_IJSE_SE_SE_EEENSB_IJNSC_ILi0EEES11_S11_EEEEENSB_IJNSA_10UnderscoreES14_S14_EEEEENS7_6detail27Sm100ImplicitGemmTileTraitsINSA_20SM90_TMA_LOAD_IM2COLENSA_14ComposedLayoutINSA_7SwizzleILi1ELi4ELi3EEENSA_18smem_ptr_flag_bitsILi8EEENSZ_INSB_IJNSC_ILi8EEESJ_EEENSB_IJSJ_SE_EEEEEEEvEENS18_INSA_23SM90_TMA_LOAD_MULTICASTES1J_vEEEENS_8epilogue10collective18CollectiveEpilogueINS1O_23Sm100TmaWarpSpecializedILi2ELi2ELi32ELb0ELb0EEEJSL_NSB_IJNSZ_ISH_SE_EES1T_EEESM_NSB_IJNSB_IJllllEEESE_S11_EEESM_S1W_NS1O_6fusion15FusionCallbacksIS1S_NS1X_17LinearCombinationISM_fSM_fLNS_15FloatRoundStyleE2EEESL_S1U_JEEENSA_5SM1004TMEM4LOAD26SM100_TMEM_LOAD_16dp32b32xES19_NS1A_INS1B_ILi2ELi4ELi3EEES1E_NSZ_INSB_IJS1F_SH_EEENSB_IJSH_SE_EEEEEEENSA_39AutoVectorizingCopyWithAssumedAlignmentILi128EEENSA_21SM90_TMA_STORE_IM2COLES2B_S2D_S2D_EEEvvEEEEvNT_6ParamsE,"aw",@nobits
	.sectionflags	@""
	.align	16
	.zero		1024


//--------------------- .nv.shared.reserved.0     --------------------------
	.section	.nv.shared.reserved.0,"aw",@nobits
	.weak		__nv_reservedSMEM_offset_0_alias
	.size		__nv_reservedSMEM_offset_0_alias, 0, 64
	.other		__nv_reservedSMEM_offset_0_alias,@"STO_CUDA_RESERVED_SHARED STV_DEFAULT"
__nv_reservedSMEM_offset_0_alias:
	.zero		0
.nv.shared.reserved.0:
	.zero		64
	.weak		__nv_reservedSMEM_tcgen05_partition
	.type		__nv_reservedSMEM_tcgen05_partition,@object
	.size		__nv_reservedSMEM_tcgen05_partition,(.L_0 - __nv_reservedSMEM_tcgen05_partition)
__nv_reservedSMEM_tcgen05_partition:
	.zero		32
.L_0:


//--------------------- .nv.global                --------------------------
	.section	.nv.global,"aw",@nobits
.nv.global:
	.type		_ZN39_INTERNAL_50e28bd2_4_k_cu_42381f93_33154cute1_E,@object
	.size		_ZN39_INTERNAL_50e28bd2_4_k_cu_42381f93_33154cute1_E,(_ZN39_INTERNAL_50e28bd2_4_k_cu_42381f93_33154cuda3std3__45__cpo6cbeginE - _ZN39_INTERNAL_50e28bd2_4_k_cu_42381f93_33154cute1_E)
_ZN39_INTERNAL_50e28bd2_4_k_cu_42381f93_33154cute1_E:
	.zero		1
	.type		_ZN39_INTERNAL_50e28bd2_4_k_cu_42381f93_33154cuda3std3__45__cpo6cbeginE,@object
	.size		_ZN39_INTERNAL_50e28bd2_4_k_cu_42381f93_33154cuda3std3__45__cpo6cbeginE,(_ZN39_INTERNAL_50e28bd2_4_k_cu_42381f93_33154cuda3std3__48in_placeE - _ZN39_INTERNAL_50e28bd2_4_k_cu_42381f93_33154cuda3std3__45__cpo6cbeginE)
_ZN39_INTERNAL_50e28bd2_4_k_cu_42381f93_33154cuda3std3__45__cpo6cbeginE:
	.zero		1
	.type		_ZN39_INTERNAL_50e28bd2_4_k_cu_42381f93_33154cuda3std3__48in_placeE,@object
	.size		_ZN39_INTERNAL_50e28bd2_4_k_cu_42381f93_33154cuda3std3__48in_placeE,(_ZN39_INTERNAL_50e28bd2_4_k_cu_42381f93_33154cuda3std6ranges3__45__cpo9iter_moveE - _ZN39_INTERNAL_50e28bd2_4_k_cu_42381f93_33154cuda3std3__48in_placeE)
_ZN39_INTERNAL_50e28bd2_4_k_cu_42381f93_33154cuda3std3__48in_placeE:
	.zero		1
	.type		_ZN39_INTERNAL_50e28bd2_4_k_cu_42381f93_33154cuda3std6ranges3__45__cpo9iter_moveE,@object
	.size		_ZN39_INTERNAL_50e28bd2_4_k_cu_42381f93_33154cuda3std6ranges3__45__cpo9iter_moveE,(_ZN39_INTERNAL_50e28bd2_4_k_cu_42381f93_33154cuda3std3__45__cpo5beginE - _ZN39_INTERNAL_50e28bd2_4_k_cu_42381f93_33154cuda3std6ranges3__45__cpo9iter_moveE)
_ZN39_INTERNAL_50e28bd2_4_k_cu_42381f93_33154cuda3std6ranges3__45__cpo9iter_moveE:
	.zero		1
	.type		_ZN39_INTERNAL_50e28bd2_4_k_cu_42381f93_33154cuda3std3__45__cpo5beginE,@object
	.size		_ZN39_INTERNAL_50e28bd2_4_k_cu_42381f93_33154cuda3std3__45__cpo5beginE,(_ZN39_INTERNAL_50e28bd2_4_k_cu_42381f93_33154cuda3std3__441_GLOBAL__N__50e28bd2_4_k_cu_42381f93_33156ignoreE - _ZN39_INTERNAL_50e28bd2_4_k_cu_42381f93_33154cuda3std3__45__cpo5beginE)
_ZN39_INTERNAL_50e28bd2_4_k_cu_42381f93_33154cuda3std3__45__cpo5beginE:
	.zero		1
	.type		_ZN39_INTERNAL_50e28bd2_4_k_cu_42381f93_33154cuda3std3__441_GLOBAL__N__50e28bd2_4_k_cu_42381f93_33156ignoreE,@object
	.size		_ZN39_INTERNAL_50e28bd2_4_k_cu_42381f93_33154cuda3std3__441_GLOBAL__N__50e28bd2_4_k_cu_42381f93_33156ignoreE,(_ZN39_INTERNAL_50e28bd2_4_k_cu_42381f93_33154cute7productE - _ZN39_INTERNAL_50e28bd2_4_k_cu_42381f93_33154cuda3std3__441_GLOBAL__N__50e28bd2_4_k_cu_42381f93_33156ignoreE)
_ZN39_INTERNAL_50e28bd2_4_k_cu_42381f93_33154cuda3std3__441_GLOBAL__N__50e28bd2_4_k_cu_42381f93_33156ignoreE:
	.zero		1
	.type		_ZN39_INTERNAL_50e28bd2_4_k_cu_42381f93_33154cute7productE,@object
	.size		_ZN39_INTERNAL_50e28bd2_4_k_cu_42381f93_33154cute7productE,(_ZN39_INTERNAL_50e28bd2_4_k_cu_42381f93_33154cuda3std3__45__cpo3endE - _ZN39_INTERNAL_50e28bd2_4_k_cu_42381f93_33154cute7productE)
_ZN39_INTERNAL_50e28bd2_4_k_cu_42381f93_33154cute7productE:
	.zero		1
	.type		_ZN39_INTERNAL_50e28bd2_4_k_cu_42381f93_33154cuda3std3__45__cpo3endE,@object
	.size		_ZN39_INTERNAL_50e28bd2_4_k_cu_42381f93_33154cuda3std3__45__cpo3endE,(_ZN39_INTERNAL_50e28bd2_4_k_cu_42381f93_33154cuda3std3__419piecewise_constructE - _ZN39_INTERNAL_50e28bd2_4_k_cu_42381f93_33154cuda3std3__45__cpo3endE)
_ZN39_INTERNAL_50e28bd2_4_k_cu_42381f93_33154cuda3std3__45__cpo3endE:
	.zero		1
	.type		_ZN39_INTERNAL_50e28bd2_4_k_cu_42381f93_33154cuda3std3__419piecewise_constructE,@object
	.size		_ZN39_INTERNAL_50e28bd2_4_k_cu_42381f93_33154cuda3std3__419piecewise_constructE,(_ZN39_INTERNAL_50e28bd2_4_k_cu_42381f93_33154cuda3std3__45__cpo4cendE - _ZN39_INTERNAL_50e28bd2_4_k_cu_42381f93_33154cuda3std3__419piecewise_constructE)
_ZN39_INTERNAL_50e28bd2_4_k_cu_42381f93_33154cuda3std3__419piecewise_constructE:
	.zero		1
	.type		_ZN39_INTERNAL_50e28bd2_4_k_cu_42381f93_33154cuda3std3__45__cpo4cendE,@object
	.size		_ZN39_INTERNAL_50e28bd2_4_k_cu_42381f93_33154cuda3std3__45__cpo4cendE,(_ZN39_INTERNAL_50e28bd2_4_k_cu_42381f93_33154cuda3std6ranges3__45__cpo4swapE - _ZN39_INTERNAL_50e28bd2_4_k_cu_42381f93_33154cuda3std3__45__cpo4cendE)
_ZN39_INTERNAL_50e28bd2_4_k_cu_42381f93_33154cuda3std3__45__cpo4cendE:
	.zero		1
	.type		_ZN39_INTERNAL_50e28bd2_4_k_cu_42381f93_33154cuda3std6ranges3__45__cpo4swapE,@object
	.size		_ZN39_INTERNAL_50e28bd2_4_k_cu_42381f93_33154cuda3std6ranges3__45__cpo4swapE,(.L_10 - _ZN39_INTERNAL_50e28bd2_4_k_cu_42381f93_33154cuda3std6ranges3__45__cpo4swapE)
_ZN39_INTERNAL_50e28bd2_4_k_cu_42381f93_33154cuda3std6ranges3__45__cpo4swapE:
	.zero		1
.L_10:


//--------------------- .nv.constant0._ZN7cutlass13device_kernelINS_4conv6kernel13ConvUniversalINS1_16ConvProblemShapeILNS1_8OperatorE0ELi3EEENS1_10collective14CollectiveConvINS1_47MainloopSm100TmaUmmaWarpSpecializedImplicitGemmILS5_0ELi34ELi3ELi1ELi2EN4cute5tupleIJNSA_1CILi2EEENSC_ILi1EEESE_EEEEENSB_IJNSC_ILi64EEENSC_ILi128EEENSB_IJNSC_ILi32EEEEEEEEENS_12float_e4m3_tESM_NSA_8TiledMMAINSA_8MMA_AtomIJNSA_10MMA_TraitsINSA_19SM100_MMA_F8F6F4_SSEJSM_SM_fSH_SI_NSA_17integral_constantINSA_4UMMA5MajorELST_0EEESU_NSR_INSS_7ScaleInELSV_0EEESW_EEEEEENSA_6LayoutINSB_IJSE_SE_SE_EEENSB_IJNSC_ILi0EEES11_S11_EEEEENSB_IJNSA_10UnderscoreES14_S14_EEEEENS7_6detail27Sm100ImplicitGemmTileTraitsINSA_20SM90_TMA_LOAD_IM2COLENSA_14ComposedLayoutINSA_7SwizzleILi1ELi4ELi3EEENSA_18smem_ptr_flag_bitsILi8EEENSZ_INSB_IJNSC_ILi8EEESJ_EEENSB_IJSJ_SE_EEEEEEEvEENS18_INSA_23SM90_TMA_LOAD_MULTICASTES1J_vEEEENS_8epilogue10collective18CollectiveEpilogueINS1O_23Sm100TmaWarpSpecializedILi2ELi2ELi32ELb0ELb0EEEJSL_NSB_IJNSZ_ISH_SE_EES1T_EEESM_NSB_IJNSB_IJllllEEESE_S11_EEESM_S1W_NS1O_6fusion15FusionCallbacksIS1S_NS1X_17LinearCombinationISM_fSM_fLNS_15FloatRoundStyleE2EEESL_S1U_JEEENSA_5SM1004TMEM4LOAD26SM100_TMEM_LOAD_16dp32b32xES19_NS1A_INS1B_ILi2ELi4ELi3EEES1E_NSZ_INSB_IJS1F_SH_EEENSB_IJSH_SE_EEEEEEENSA_39AutoVectorizingCopyWithAssumedAlignmentILi128EEENSA_21SM90_TMA_STORE_IM2COLES2B_S2D_S2D_EEEvvEEEEvNT_6ParamsE --------------------------
	.section	.nv.constant0._ZN7cutlass13device_kernelINS_4conv6kernel13ConvUniversalINS1_16ConvProblemShapeILNS1_8OperatorE0ELi3EEENS1_10collective14CollectiveConvINS1_47MainloopSm100TmaUmmaWarpSpecializedImplicitGemmILS5_0ELi34ELi3ELi1ELi2EN4cute5tupleIJNSA_1CILi2EEENSC_ILi1EEESE_EEEEENSB_IJNSC_ILi64EEENSC_ILi128EEENSB_IJNSC_ILi32EEEEEEEEENS_12float_e4m3_tESM_NSA_8TiledMMAINSA_8MMA_AtomIJNSA_10MMA_TraitsINSA_19SM100_MMA_F8F6F4_SSEJSM_SM_fSH_SI_NSA_17integral_constantINSA_4UMMA5MajorELST_0EEESU_NSR_INSS_7ScaleInELSV_0EEESW_EEEEEENSA_6LayoutINSB_IJSE_SE_SE_EEENSB_IJNSC_ILi0EEES11_S11_EEEEENSB_IJNSA_10UnderscoreES14_S14_EEEEENS7_6detail27Sm100ImplicitGemmTileTraitsINSA_20SM90_TMA_LOAD_IM2COLENSA_14ComposedLayoutINSA_7SwizzleILi1ELi4ELi3EEENSA_18smem_ptr_flag_bitsILi8EEENSZ_INSB_IJNSC_ILi8EEESJ_EEENSB_IJSJ_SE_EEEEEEEvEENS18_INSA_23SM90_TMA_LOAD_MULTICASTES1J_vEEEENS_8epilogue10collective18CollectiveEpilogueINS1O_23Sm100TmaWarpSpecializedILi2ELi2ELi32ELb0ELb0EEEJSL_NSB_IJNSZ_ISH_SE_EES1T_EEESM_NSB_IJNSB_IJllllEEESE_S11_EEESM_S1W_NS1O_6fusion15FusionCallbacksIS1S_NS1X_17LinearCombinationISM_fSM_fLNS_15FloatRoundStyleE2EEESL_S1U_JEEENSA_5SM1004TMEM4LOAD26SM100_TMEM_LOAD_16dp32b32xES19_NS1A_INS1B_ILi2ELi4ELi3EEES1E_NSZ_INSB_IJS1F_SH_EEENSB_IJSH_SE_EEEEEEENSA_39AutoVectorizingCopyWithAssumedAlignmentILi128EEENSA_21SM90_TMA_STORE_IM2COLES2B_S2D_S2D_EEEvvEEEEvNT_6ParamsE,"a",@progbits
	.sectionflags	@""
	.align	4
.nv.constant0._ZN7cutlass13device_kernelINS_4conv6kernel13ConvUniversalINS1_16ConvProblemShapeILNS1_8OperatorE0ELi3EEENS1_10collective14CollectiveConvINS1_47MainloopSm100TmaUmmaWarpSpecializedImplicitGemmILS5_0ELi34ELi3ELi1ELi2EN4cute5tupleIJNSA_1CILi2EEENSC_ILi1EEESE_EEEEENSB_IJNSC_ILi64EEENSC_ILi128EEENSB_IJNSC_ILi32EEEEEEEEENS_12float_e4m3_tESM_NSA_8TiledMMAINSA_8MMA_AtomIJNSA_10MMA_TraitsINSA_19SM100_MMA_F8F6F4_SSEJSM_SM_fSH_SI_NSA_17integral_constantINSA_4UMMA5MajorELST_0EEESU_NSR_INSS_7ScaleInELSV_0EEESW_EEEEEENSA_6LayoutINSB_IJSE_SE_SE_EEENSB_IJNSC_ILi0EEES11_S11_EEEEENSB_IJNSA_10UnderscoreES14_S14_EEEEENS7_6detail27Sm100ImplicitGemmTileTraitsINSA_20SM90_TMA_LOAD_IM2COLENSA_14ComposedLayoutINSA_7SwizzleILi1ELi4ELi3EEENSA_18smem_ptr_flag_bitsILi8EEENSZ_INSB_IJNSC_ILi8EEESJ_EEENSB_IJSJ_SE_EEEEEEEvEENS18_INSA_23SM90_TMA_LOAD_MULTICASTES1J_vEEEENS_8epilogue10collective18CollectiveEpilogueINS1O_23Sm100TmaWarpSpecializedILi2ELi2ELi32ELb0ELb0EEEJSL_NSB_IJNSZ_ISH_SE_EES1T_EEESM_NSB_IJNSB_IJllllEEESE_S11_EEESM_S1W_NS1O_6fusion15FusionCallbacksIS1S_NS1X_17LinearCombinationISM_fSM_fLNS_15FloatRoundStyleE2EEESL_S1U_JEEENSA_5SM1004TMEM4LOAD26SM100_TMEM_LOAD_16dp32b32xES19_NS1A_INS1B_ILi2ELi4ELi3EEES1E_NSZ_INSB_IJS1F_SH_EEENSB_IJSH_SE_EEEEEEENSA_39AutoVectorizingCopyWithAssumedAlignmentILi128EEENSA_21SM90_TMA_STORE_IM2COLES2B_S2D_S2D_EEEvvEEEEvNT_6ParamsE:
	.zero		3200


//--------------------- SYMBOLS --------------------------

	.type		.nv.reservedSmem.offset0,@object
	.size		.nv.reservedSmem.offset0,0x4
	.type		.nv.reservedSmem.cap,@object
	.size		.nv.reservedSmem.cap,0x4
	.type		__assertfail,@function
